	.target	sm_86

	.elftype	@"ET_EXEC"


//--------------------- .note.nv.tkinfo           --------------------------
	.section	.note.nv.tkinfo,"",@"SHT_NOTE"
	.sectionflags	@"SHF_NOTE_NV_TKINFO"
	.tkinfo
        /*0018*/ 	.word	0x00000002
        /*0030*/ 	.string	""
        /*0030*/ 	.string	"ptxas"
        /*0030*/ 	.string	"Cuda compilation tools, release 13.1, V13.1.80"
        /*0030*/ 	.string	"Build cuda_13.1.r13.1/compiler.36836380_0"
        /*0030*/ 	.string	"-v  -arch sm_86 "



//--------------------- .note.nv.cuinfo           --------------------------
	.section	.note.nv.cuinfo,"",@"SHT_NOTE"
	.sectionflags	@"SHF_NOTE_NV_CUINFO"
        /*0018*/ 	.short	0x0002
        /*001a*/ 	.short	0x0050
        /*001c*/ 	.short	0x0083
	.zero		2


//--------------------- .nv.info                  --------------------------
	.section	.nv.info,"",@"SHT_CUDA_INFO"
	.align	4


	//----- nvinfo : EIATTR_REGCOUNT
	.align		4
        /*0000*/ 	.byte	0x04, 0x2f
        /*0002*/ 	.short	(.L_1 - .L_0)
	.align		4
.L_0:
        /*0004*/ 	.word	index@(gemm_mma_kernel)
        /*0008*/ 	.word	0x000000a0


	//----- nvinfo : EIATTR_FRAME_SIZE
	.align		4
.L_1:
        /*000c*/ 	.byte	0x04, 0x11
        /*000e*/ 	.short	(.L_3 - .L_2)
	.align		4
.L_2:
        /*0010*/ 	.word	index@(gemm_mma_kernel)
        /*0014*/ 	.word	0x00000000


	//----- nvinfo : EIATTR_MIN_STACK_SIZE
	.align		4
.L_3:
        /*0018*/ 	.byte	0x04, 0x12
        /*001a*/ 	.short	(.L_5 - .L_4)
	.align		4
.L_4:
        /*001c*/ 	.word	index@(gemm_mma_kernel)
        /*0020*/ 	.word	0x00000000
.L_5:


//--------------------- .nv.info.gemm_mma_kernel  --------------------------
	.section	.nv.info.gemm_mma_kernel,"",@"SHT_CUDA_INFO"
	.sectionflags	@""
	.align	4


	//----- nvinfo : EIATTR_CUDA_API_VERSION
	.align		4
        /*0000*/ 	.byte	0x04, 0x37
        /*0002*/ 	.short	(.L_7 - .L_6)
.L_6:
        /*0004*/ 	.word	0x00000083


	//----- nvinfo : EIATTR_SW2861232_WAR
	.align		4
.L_7:
        /*0008*/ 	.byte	0x01, 0x35
	.zero		2


	//----- nvinfo : EIATTR_PARAM_CBANK
	.align		4
        /*000c*/ 	.byte	0x04, 0x0a
        /*000e*/ 	.short	(.L_9 - .L_8)
	.align		4
.L_8:
        /*0010*/ 	.word	index@(.nv.constant0.gemm_mma_kernel)
        /*0014*/ 	.short	0x0160
        /*0016*/ 	.short	0x0024


	//----- nvinfo : EIATTR_CBANK_PARAM_SIZE
	.align		4
.L_9:
        /*0018*/ 	.byte	0x03, 0x19
        /*001a*/ 	.short	0x0024


	//----- nvinfo : EIATTR_KPARAM_INFO
	.align		4
        /*001c*/ 	.byte	0x04, 0x17
        /*001e*/ 	.short	(.L_11 - .L_10)
.L_10:
        /*0020*/ 	.word	0x00000000
        /*0024*/ 	.short	0x0005
        /*0026*/ 	.short	0x0020
        /*0028*/ 	.byte	0x00, 0xf0, 0x11, 0x00


	//----- nvinfo : EIATTR_KPARAM_INFO
	.align		4
.L_11:
        /*002c*/ 	.byte	0x04, 0x17
        /*002e*/ 	.short	(.L_13 - .L_12)
.L_12:
        /*0030*/ 	.word	0x00000000
        /*0034*/ 	.short	0x0004
        /*0036*/ 	.short	0x001c
        /*0038*/ 	.byte	0x00, 0xf0, 0x11, 0x00


	//----- nvinfo : EIATTR_KPARAM_INFO
	.align		4
.L_13:
        /*003c*/ 	.byte	0x04, 0x17
        /*003e*/ 	.short	(.L_15 - .L_14)
.L_14:
        /*0040*/ 	.word	0x00000000
        /*0044*/ 	.short	0x0003
        /*0046*/ 	.short	0x0018
        /*0048*/ 	.byte	0x00, 0xf0, 0x11, 0x00


	//----- nvinfo : EIATTR_KPARAM_INFO
	.align		4
.L_15:
        /*004c*/ 	.byte	0x04, 0x17
        /*004e*/ 	.short	(.L_17 - .L_16)
.L_16:
        /*0050*/ 	.word	0x00000000
        /*0054*/ 	.short	0x0002
        /*0056*/ 	.short	0x0010
        /*0058*/ 	.byte	0x00, 0xf0, 0x21, 0x00


	//----- nvinfo : EIATTR_KPARAM_INFO
	.align		4
.L_17:
        /*005c*/ 	.byte	0x04, 0x17
        /*005e*/ 	.short	(.L_19 - .L_18)
.L_18:
        /*0060*/ 	.word	0x00000000
        /*0064*/ 	.short	0x0001
        /*0066*/ 	.short	0x0008
        /*0068*/ 	.byte	0x00, 0xf0, 0x21, 0x00


	//----- nvinfo : EIATTR_KPARAM_INFO
	.align		4
.L_19:
        /*006c*/ 	.byte	0x04, 0x17
        /*006e*/ 	.short	(.L_21 - .L_20)
.L_20:
        /*0070*/ 	.word	0x00000000
        /*0074*/ 	.short	0x0000
        /*0076*/ 	.short	0x0000
        /*0078*/ 	.byte	0x00, 0xf0, 0x21, 0x00


	//----- nvinfo : EIATTR_WMMA_USED
	.align		4
.L_21:
        /*007c*/ 	.byte	0x01, 0x2b
	.zero		2


	//----- nvinfo : EIATTR_MAXREG_COUNT
	.align		4
        /*0080*/ 	.byte	0x03, 0x1b
        /*0082*/ 	.short	0x00a8


	//----- nvinfo : EIATTR_NUM_BARRIERS
	.align		4
        /*0084*/ 	.byte	0x02, 0x4c
        /*0086*/ 	.byte	0x01
	.zero		1


	//----- nvinfo : EIATTR_MERCURY_ISA_VERSION
	.align		4
        /*0088*/ 	.byte	0x03, 0x5f
        /*008a*/ 	.short	0x0000


	//----- nvinfo : EIATTR_EXIT_INSTR_OFFSETS
	.align		4
        /*008c*/ 	.byte	0x04, 0x1c
        /*008e*/ 	.short	(.L_23 - .L_22)


	//   ....[0]....
.L_22:
        /*0090*/ 	.word	0x000029f0


	//   ....[1]....
        /*0094*/ 	.word	0x000040c0


	//   ....[2]....
        /*0098*/ 	.word	0x00004220


	//----- nvinfo : EIATTR_MAX_THREADS
	.align		4
.L_23:
        /*009c*/ 	.byte	0x04, 0x05
        /*009e*/ 	.short	(.L_25 - .L_24)
.L_24:
        /*00a0*/ 	.word	0x00000120
        /*00a4*/ 	.word	0x00000001
        /*00a8*/ 	.word	0x00000001


	//----- nvinfo : EIATTR_CRS_STACK_SIZE
	.align		4
.L_25:
        /*00ac*/ 	.byte	0x04, 0x1e
        /*00ae*/ 	.short	(.L_27 - .L_26)
.L_26:
        /*00b0*/ 	.word	0x00000000
.L_27:


//--------------------- .nv.callgraph             --------------------------
	.section	.nv.callgraph,"",@"SHT_CUDA_CALLGRAPH"
	.align	4
	.sectionentsize	8
	.align		4
        /*0000*/ 	.word	0x00000000
	.align		4
        /*0004*/ 	.word	0xffffffff
	.align		4
        /*0008*/ 	.word	0x00000000
	.align		4
        /*000c*/ 	.word	0xfffffffe
	.align		4
        /*0010*/ 	.word	0x00000000
	.align		4
        /*0014*/ 	.word	0xfffffffd
	.align		4
        /*0018*/ 	.word	0x00000000
	.align		4
        /*001c*/ 	.word	0xfffffffc


//--------------------- .nv.rel.action            --------------------------
	.section	.nv.rel.action,"",@"SHT_CUDA_RELOCINFO"
	.align	8
	.sectionentsize	8
        /*0000*/ 	.byte	0x73, 0x00, 0x00, 0x00, 0x00, 0x00, 0x00, 0x00, 0x00, 0x00, 0x00, 0x11, 0x25, 0x00, 0x05, 0x36


//--------------------- .nv.constant0.gemm_mma_kernel --------------------------
	.section	.nv.constant0.gemm_mma_kernel,"a",@progbits
	.sectionflags	@""
	.align	4
.nv.constant0.gemm_mma_kernel:
	.zero		388


//--------------------- .text.gemm_mma_kernel     --------------------------
	.section	.text.gemm_mma_kernel,"ax",@progbits
	.sectioninfo	@"SHI_REGISTERS=160"
	.align	128
        .global         gemm_mma_kernel
        .type           gemm_mma_kernel,@function
        .size           gemm_mma_kernel,(.L_x_43 - gemm_mma_kernel)
        .other          gemm_mma_kernel,@"STO_CUDA_ENTRY STV_DEFAULT"
gemm_mma_kernel:
.text.gemm_mma_kernel:
[----:B------:R-:W-:Y:S02]  /*0000*/  IMAD.MOV.U32 R1, RZ, RZ, c[0x0][0x28] ;  /* 0x00000a00ff017624 */ /* 0x000fe400078e00ff */
[----:B------:R-:W1:Y:S01]  /*0010*/  S2R R0, SR_TID.X ;  /* 0x0000000000007919 */ /* 0x000e620000002100 */
[----:B------:R-:W2:Y:S01]  /*0020*/  S2UR UR4, SR_CTAID.Y ;  /* 0x00000000000479c3 */ /* 0x000ea20000002600 */
[----:B------:R-:W-:Y:S01]  /*0030*/  IMAD.MOV.U32 R4, RZ, RZ, c[0x0][0x180] ;  /* 0x00006000ff047624 */ /* 0x000fe200078e00ff */
[----:B------:R-:W-:Y:S01]  /*0040*/  ULDC.64 UR6, c[0x0][0x118] ;  /* 0x0000460000067ab9 */ /* 0x000fe20000000a00 */
[----:B------:R-:W3:Y:S01]  /*0050*/  S2R R155, SR_CTAID.X ;  /* 0x00000000009b7919 */ /* 0x000ee20000002500 */
[----:B------:R-:W-:Y:S01]  /*0060*/  CS2R R118, SRZ ;  /* 0x0000000000767805 */ /* 0x000fe2000001ff00 */
[----:B------:R-:W-:Y:S01]  /*0070*/  CS2R R124, SRZ ;  /* 0x00000000007c7805 */ /* 0x000fe2000001ff00 */
[----:B------:R-:W-:Y:S01]  /*0080*/  ISETP.GE.AND P0, PT, R4, 0x1, PT ;  /* 0x000000010400780c */ /* 0x000fe20003f06270 */
[----:B------:R-:W-:Y:S01]  /*0090*/  CS2R R10, SRZ ;  /* 0x00000000000a7805 */ /* 0x000fe2000001ff00 */
        /* <DEDUP_REMOVED lines=15> */
[----:B-1----:R-:W-:Y:S01]  /*0190*/  SHF.R.S32.HI R5, RZ, 0x1f, R0 ;  /* 0x0000001fff057819 */ /* 0x002fe20000011400 */
[----:B--2---:R-:W-:Y:S01]  /*01a0*/  USHF.L.U32 UR4, UR4, 0x7, URZ ;  /* 0x0000000704047899 */ /* 0x004fe2000800063f */
[----:B------:R-:W-:Y:S01]  /*01b0*/  CS2R R46, SRZ ;  /* 0x00000000002e7805 */ /* 0x000fe2000001ff00 */
[----:B------:R-:W-:Y:S01]  /*01c0*/  CS2R R96, SRZ ;  /* 0x0000000000607805 */ /* 0x000fe2000001ff00 */
[----:B------:R-:W-:Y:S01]  /*01d0*/  LEA.HI R154, R5, R0, RZ, 0x5 ;  /* 0x00000000059a7211 */ /* 0x000fe200078f28ff */
        /* <DEDUP_REMOVED lines=12> */
[----:B---3--:R-:W-:Y:S01]  /*02a0*/  IMAD.SHL.U32 R155, R155, 0x100, RZ ;  /* 0x000001009b9b7824 */ /* 0x008fe200078e00ff */
[----:B------:R-:W-:Y:S01]  /*02b0*/  SHF.R.S32.HI R154, RZ, 0x5, R154 ;  /* 0x00000005ff9a7819 */ /* 0x000fe2000001149a */
[----:B------:R-:W-:Y:S05]  /*02c0*/  @!P0 BRA `(.L_x_0) ;  /* 0x0000271000008947 */ /* 0x000fea0003800000 */
[----:B------:R-:W-:Y:S01]  /*02d0*/  IADD3 R3, R4, 0x1f, RZ ;  /* 0x0000001f04037810 */ /* 0x000fe20007ffe0ff */
[C---:B------:R-:W-:Y:S01]  /*02e0*/  IMAD.SHL.U32 R141, R0.reuse, 0x8, RZ ;  /* 0x00000008008d7824 */ /* 0x040fe200078e00ff */
[C---:B------:R-:W-:Y:S01]  /*02f0*/  IADD3 R145, R0.reuse, 0x20, RZ ;  /* 0x0000002000917810 */ /* 0x040fe20007ffe0ff */
[----:B------:R-:W-:Y:S01]  /*0300*/  IMAD.MOV.U32 R128, RZ, RZ, RZ ;  /* 0x000000ffff807224 */ /* 0x000fe200078e00ff */
[----:B------:R-:W-:Y:S01]  /*0310*/  SHF.R.S32.HI R4, RZ, 0x1f, R3 ;  /* 0x0000001fff047819 */ /* 0x000fe20000011403 */
[----:B------:R-:W-:Y:S01]  /*0320*/  IMAD.MOV.U32 R120, RZ, RZ, RZ ;  /* 0x000000ffff787224 */ /* 0x000fe200078e00ff */
[----:B------:R-:W-:Y:S01]  /*0330*/  IADD3 R139, R0, 0x40, RZ ;  /* 0x00000040008b7810 */ /* 0x000fe20007ffe0ff */
[----:B------:R-:W-:Y:S01]  /*0340*/  IMAD.SHL.U32 R134, R145, 0x8, RZ ;  /* 0x0000000891867824 */ /* 0x000fe200078e00ff */
[----:B------:R-:W-:Y:S01]  /*0350*/  SHF.R.S32.HI R2, RZ, 0x1f, R141 ;  /* 0x0000001fff027819 */ /* 0x000fe2000001148d */
[----:B------:R-:W-:Y:S01]  /*0360*/  CS2R R114, SRZ ;  /* 0x0000000000727805 */ /* 0x000fe2000001ff00 */
[----:B------:R-:W-:Y:S01]  /*0370*/  LEA.HI R129, R4, R3, RZ, 0x5 ;  /* 0x0000000304817211 */ /* 0x000fe200078f28ff */
[----:B------:R-:W-:Y:S01]  /*0380*/  IMAD.SHL.U32 R130, R139, 0x8, RZ ;  /* 0x000000088b827824 */ /* 0x000fe200078e00ff */
[CC--:B------:R-:W-:Y:S01]  /*0390*/  LEA.HI R3, R2.reuse, R141.reuse, RZ, 0x5 ;  /* 0x0000008d02037211 */ /* 0x0c0fe200078f28ff */
[----:B------:R-:W-:Y:S01]  /*03a0*/  IMAD.MOV.U32 R112, RZ, RZ, RZ ;  /* 0x000000ffff707224 */ /* 0x000fe200078e00ff */
[----:B------:R-:W-:Y:S01]  /*03b0*/  LEA.HI R2, R2, R141, RZ, 0x8 ;  /* 0x0000008d02027211 */ /* 0x000fe200078f40ff */
[----:B------:R-:W-:Y:S01]  /*03c0*/  CS2R R100, SRZ ;  /* 0x0000000000647805 */ /* 0x000fe2000001ff00 */
[----:B------:R-:W-:Y:S01]  /*03d0*/  LOP3.LUT R150, R3, 0xffffffe0, RZ, 0xc0, !PT ;  /* 0xffffffe003967812 */ /* 0x000fe200078ec0ff */
[----:B------:R-:W-:Y:S01]  /*03e0*/  IMAD.MOV.U32 R102, RZ, RZ, RZ ;  /* 0x000000ffff667224 */ /* 0x000fe200078e00ff */
[----:B------:R-:W-:Y:S01]  /*03f0*/  LOP3.LUT R2, R2, 0xffffff00, RZ, 0xc0, !PT ;  /* 0xffffff0002027812 */ /* 0x000fe200078ec0ff */
[----:B------:R-:W-:Y:S01]  /*0400*/  CS2R R46, SRZ ;  /* 0x00000000002e7805 */ /* 0x000fe2000001ff00 */
[----:B------:R-:W-:Y:S01]  /*0410*/  SHF.R.S32.HI R3, RZ, 0x1f, R134 ;  /* 0x0000001fff037819 */ /* 0x000fe20000011486 */
[C---:B------:R-:W-:Y:S01]  /*0420*/  IMAD.IADD R150, R141.reuse, 0x1, -R150 ;  /* 0x000000018d967824 */ /* 0x040fe200078e0a96 */
[----:B------:R-:W-:Y:S01]  /*0430*/  SHF.R.S32.HI R7, RZ, 0x1f, R130 ;  /* 0x0000001fff077819 */ /* 0x000fe20000011482 */
[----:B------:R-:W-:Y:S01]  /*0440*/  IMAD.IADD R141, R141, 0x1, -R2 ;  /* 0x000000018d8d7824 */ /* 0x000fe200078e0a02 */
[----:B------:R-:W-:Y:S01]  /*0450*/  LEA.HI R4, R3, R134, RZ, 0x8 ;  /* 0x0000008603047211 */ /* 0x000fe200078f40ff */
[----:B------:R-:W-:Y:S01]  /*0460*/  IMAD.MOV.U32 R98, RZ, RZ, RZ ;  /* 0x000000ffff627224 */ /* 0x000fe200078e00ff */
[----:B------:R-:W-:Y:S01]  /*0470*/  LEA.HI R6, R7, R130, RZ, 0x8 ;  /* 0x0000008207067211 */ /* 0x000fe200078f40ff */
[----:B------:R-:W-:Y:S01]  /*0480*/  CS2R R96, SRZ ;  /* 0x0000000000607805 */ /* 0x000fe2000001ff00 */
[----:B------:R-:W-:Y:S01]  /*0490*/  LEA.HI R2, R3, R134, RZ, 0x5 ;  /* 0x0000008603027211 */ /* 0x000fe200078f28ff */
        /* <DEDUP_REMOVED lines=8> */
[----:B------:R-:W-:Y:S01]  /*0520*/  IMAD.MOV.U32 R14, RZ, RZ, RZ ;  /* 0x000000ffff0e7224 */ /* 0x000fe200078e00ff */
[----:B------:R-:W-:Y:S01]  /*0530*/  SHF.R.S32.HI R6, RZ, 0x1f, R139 ;  /* 0x0000001fff067819 */ /* 0x000fe2000001148b */
[----:B------:R-:W-:Y:S01]  /*0540*/  CS2R R44, SRZ ;  /* 0x00000000002c7805 */ /* 0x000fe2000001ff00 */
[----:B------:R-:W-:Y:S01]  /*0550*/  LEA.HI R149, R5, R0, RZ, 0x2 ;  /* 0x0000000005957211 */ /* 0x000fe200078f10ff */
[----:B------:R-:W-:Y:S01]  /*0560*/  IMAD.MOV.U32 R42, RZ, RZ, RZ ;  /* 0x000000ffff2a7224 */ /* 0x000fe200078e00ff */
[----:B------:R-:W-:Y:S01]  /*0570*/  LEA.HI R144, R4, R145, RZ, 0x2 ;  /* 0x0000009104907211 */ /* 0x000fe200078f10ff */
[----:B------:R-:W-:Y:S01]  /*0580*/  CS2R R40, SRZ ;  /* 0x0000000000287805 */ /* 0x000fe2000001ff00 */
[----:B------:R-:W-:Y:S01]  /*0590*/  LEA.HI R138, R6, R139, RZ, 0x2 ;  /* 0x0000008b068a7211 */ /* 0x000fe200078f10ff */
[----:B------:R-:W-:Y:S01]  /*05a0*/  IMAD.MOV.U32 R38, RZ, RZ, RZ ;  /* 0x000000ffff267224 */ /* 0x000fe200078e00ff */
[C---:B------:R-:W-:Y:S01]  /*05b0*/  IMNMX R153, R0.reuse, 0x1e0, !PT ;  /* 0x000001e000997817 */ /* 0x040fe20007800200 */
[----:B------:R-:W-:Y:S01]  /*05c0*/  CS2R R36, SRZ ;  /* 0x0000000000247805 */ /* 0x000fe2000001ff00 */
[C---:B------:R-:W-:Y:S01]  /*05d0*/  IMNMX R5, R0.reuse, 0x3e0, !PT ;  /* 0x000003e000057817 */ /* 0x040fe20007800200 */
[----:B------:R-:W-:Y:S01]  /*05e0*/  IMAD.MOV.U32 R34, RZ, RZ, RZ ;  /* 0x000000ffff227224 */ /* 0x000fe200078e00ff */
[----:B------:R-:W-:Y:S01]  /*05f0*/  SHF.R.S32.HI R149, RZ, 0x2, R149 ;  /* 0x00000002ff957819 */ /* 0x000fe20000011495 */
[----:B------:R-:W-:Y:S01]  /*0600*/  CS2R R32, SRZ ;  /* 0x0000000000207805 */ /* 0x000fe2000001ff00 */
[----:B------:R-:W-:Y:S01]  /*0610*/  SHF.R.S32.HI R144, RZ, 0x2, R144 ;  /* 0x00000002ff907819 */ /* 0x000fe20000011490 */
[----:B------:R-:W-:Y:S01]  /*0620*/  IMAD.MOV.U32 R30, RZ, RZ, RZ ;  /* 0x000000ffff1e7224 */ /* 0x000fe200078e00ff */
[----:B------:R-:W-:Y:S01]  /*0630*/  SHF.R.S32.HI R138, RZ, 0x2, R138 ;  /* 0x00000002ff8a7819 */ /* 0x000fe2000001148a */
[----:B------:R-:W-:Y:S01]  /*0640*/  CS2R R28, SRZ ;  /* 0x00000000001c7805 */ /* 0x000fe2000001ff00 */
[C---:B------:R-:W-:Y:S01]  /*0650*/  IADD3 R153, -R0.reuse, 0x1f, R153 ;  /* 0x0000001f00997810 */ /* 0x040fe20007ffe199 */
[----:B------:R-:W-:Y:S01]  /*0660*/  IMAD.MOV.U32 R66, RZ, RZ, RZ ;  /* 0x000000ffff427224 */ /* 0x000fe200078e00ff */
[----:B------:R-:W-:Y:S01]  /*0670*/  IADD3 R152, -R0, 0x1f, R5 ;  /* 0x0000001f00987810 */ /* 0x000fe20007ffe105 */
[----:B------:R-:W-:Y:S01]  /*0680*/  CS2R R64, SRZ ;  /* 0x0000000000407805 */ /* 0x000fe2000001ff00 */
[----:B------:R-:W-:Y:S01]  /*0690*/  LOP3.LUT R3, R3, 0xffffffe0, RZ, 0xc0, !PT ;  /* 0xffffffe003037812 */ /* 0x000fe200078ec0ff */
[----:B------:R-:W-:Y:S01]  /*06a0*/  IMAD.MOV.U32 R8, RZ, RZ, RZ ;  /* 0x000000ffff087224 */ /* 0x000fe200078e00ff */
[----:B------:R-:W-:Y:S01]  /*06b0*/  LOP3.LUT R143, R2, 0xffffffe0, RZ, 0xc0, !PT ;  /* 0xffffffe0028f7812 */ /* 0x000fe200078ec0ff */
[----:B------:R-:W-:Y:S01]  /*06c0*/  IMAD.MOV.U32 R10, RZ, RZ, RZ ;  /* 0x000000ffff0a7224 */ /* 0x000fe200078e00ff */
[----:B------:R-:W-:Y:S01]  /*06d0*/  IADD3 R148, R149, UR4, RZ ;  /* 0x0000000495947c10 */ /* 0x000fe2000fffe0ff */
[----:B------:R-:W-:Y:S01]  /*06e0*/  IMAD.IADD R137, R130, 0x1, -R3 ;  /* 0x0000000182897824 */ /* 0x000fe200078e0a03 */
[----:B------:R-:W-:Y:S01]  /*06f0*/  IADD3 R142, R144, UR4, RZ ;  /* 0x00000004908e7c10 */ /* 0x000fe2000fffe0ff */
[----:B------:R-:W-:Y:S01]  /*0700*/  IMAD.IADD R143, R134, 0x1, -R143 ;  /* 0x00000001868f7824 */ /* 0x000fe200078e0a8f */
[----:B------:R-:W-:Y:S01]  /*0710*/  IADD3 R136, R138, UR4, RZ ;  /* 0x000000048a887c10 */ /* 0x000fe2000fffe0ff */
[----:B------:R-:W-:Y:S01]  /*0720*/  IMAD.IADD R130, R130, 0x1, -R13 ;  /* 0x0000000182827824 */ /* 0x000fe200078e0a0d */
[----:B------:R-:W-:Y:S01]  /*0730*/  LEA.HI R135, R4, R145, RZ, 0x5 ;  /* 0x0000009104877211 */ /* 0x000fe200078f28ff */
[----:B------:R-:W-:Y:S01]  /*0740*/  IMAD.IADD R134, R134, 0x1, -R7 ;  /* 0x0000000186867824 */ /* 0x000fe200078e0a07 */
[----:B------:R-:W-:Y:S01]  /*0750*/  LEA.HI R131, R6, R139, RZ, 0x5 ;  /* 0x0000008b06837211 */ /* 0x000fe200078f28ff */
[----:B------:R-:W-:Y:S01]  /*0760*/  CS2R R2, SRZ ;  /* 0x0000000000027805 */ /* 0x000fe2000001ff00 */
[----:B------:R-:W-:Y:S01]  /*0770*/  LEA.HI R151, R153, 0x1, RZ, 0x1b ;  /* 0x0000000199977811 */ /* 0x000fe200078fd8ff */
[----:B------:R-:W-:Y:S01]  /*0780*/  CS2R R12, SRZ ;  /* 0x00000000000c7805 */ /* 0x000fe2000001ff00 */
[----:B------:R-:W-:Y:S01]  /*0790*/  LEA.HI R146, R152, 0x1, RZ, 0x1b ;  /* 0x0000000198927811 */ /* 0x000fe200078fd8ff */
[----:B------:R-:W-:Y:S01]  /*07a0*/  IMAD.MOV.U32 R124, RZ, RZ, RZ ;  /* 0x000000ffff7c7224 */ /* 0x000fe200078e00ff */
[----:B------:R-:W-:Y:S01]  /*07b0*/  IADD3 R132, R0, 0x60, RZ ;  /* 0x0000006000847810 */ /* 0x000fe20007ffe0ff */
[----:B------:R-:W-:Y:S01]  /*07c0*/  CS2R R122, SRZ ;  /* 0x00000000007a7805 */ /* 0x000fe2000001ff00 */
[----:B------:R-:W-:Y:S01]  /*07d0*/  IMAD.MOV.U32 R118, RZ, RZ, RZ ;  /* 0x000000ffff767224 */ /* 0x000fe200078e00ff */
[----:B------:R-:W-:Y:S01]  /*07e0*/  CS2R R116, SRZ ;  /* 0x0000000000747805 */ /* 0x000fe2000001ff00 */
[----:B------:R-:W-:Y:S01]  /*07f0*/  SHF.R.S32.HI R129, RZ, 0x5, R129 ;  /* 0x00000005ff817819 */ /* 0x000fe20000011481 */
[----:B------:R-:W-:Y:S01]  /*0800*/  IMAD R147, R148, c[0x0][0x180], RZ ;  /* 0x0000600094937a24 */ /* 0x000fe200078e02ff */
[----:B------:R-:W-:Y:S01]  /*0810*/  SHF.R.S32.HI R135, RZ, 0x5, R135 ;  /* 0x00000005ff877819 */ /* 0x000fe20000011487 */
[----:B------:R-:W-:Y:S01]  /*0820*/  IMAD R140, R142, c[0x0][0x180], RZ ;  /* 0x000060008e8c7a24 */ /* 0x000fe200078e02ff */
[----:B------:R-:W-:Y:S01]  /*0830*/  SHF.R.S32.HI R131, RZ, 0x5, R131 ;  /* 0x00000005ff837819 */ /* 0x000fe20000011483 */
[----:B------:R-:W-:Y:S01]  /*0840*/  IMAD R133, R136, c[0x0][0x180], RZ ;  /* 0x0000600088857a24 */ /* 0x000fe200078e02ff */
[----:B------:R-:W-:-:S02]  /*0850*/  LOP3.LUT R151, R151, 0x3, RZ, 0xc0, !PT ;  /* 0x0000000397977812 */ /* 0x000fc400078ec0ff */
[----:B------:R-:W-:Y:S02]  /*0860*/  LOP3.LUT R146, R146, 0x3, RZ, 0xc0, !PT ;  /* 0x0000000392927812 */ /* 0x000fe400078ec0ff */
.L_x_26:
[----:B------:R-:W-:Y:S01]  /*0870*/  ISETP.GT.AND P0, PT, R0, 0x1f, PT ;  /* 0x0000001f0000780c */ /* 0x000fe20003f04270 */
[----:B------:R-:W-:-:S12]  /*0880*/  BSSY B0, `(.L_x_1) ;  /* 0x0000156000007945 */ /* 0x000fd80003800000 */
[----:B-1----:R-:W-:Y:S05]  /*0890*/  @P0 BRA `(.L_x_2) ;  /* 0x0000154000000947 */ /* 0x002fea0003800000 */
[----:B------:R-:W-:Y:S01]  /*08a0*/  ISETP.NE.AND P0, PT, R151, RZ, PT ;  /* 0x000000ff9700720c */ /* 0x000fe20003f05270 */
[----:B------:R-:W-:Y:S01]  /*08b0*/  IMAD.SHL.U32 R4, R128, 0x2000, RZ ;  /* 0x0000200080047824 */ /* 0x000fe200078e00ff */
[----:B------:R-:W-:Y:S01]  /*08c0*/  BSSY B1, `(.L_x_3) ;  /* 0x000003d000017945 */ /* 0x000fe20003800000 */
[----:B------:R-:W-:-:S03]  /*08d0*/  IMAD.MOV.U32 R5, RZ, RZ, R0 ;  /* 0x000000ffff057224 */ /* 0x000fc600078e0000 */
[----:B------:R-:W-:-:S07]  /*08e0*/  LOP3.LUT R4, R4, 0x2000, RZ, 0xc0, !PT ;  /* 0x0000200004047812 */ /* 0x000fce00078ec0ff */
[----:B------:R-:W-:Y:S05]  /*08f0*/  @!P0 BRA `(.L_x_4) ;  /* 0x0000039000008947 */ /* 0x000fea0003800000 */
[----:B------:R-:W-:Y:S01]  /*0900*/  IMAD R20, R128, 0x20, R150 ;  /* 0x0000002080147824 */ /* 0x000fe200078e0296 */
[----:B------:R-:W-:Y:S01]  /*0910*/  BSSY B2, `(.L_x_5) ;  /* 0x0000010000027945 */ /* 0x000fe20003800000 */
[----:B------:R-:W-:-:S03]  /*0920*/  ISETP.NE.AND P1, PT, R151, 0x1, PT ;  /* 0x000000019700780c */ /* 0x000fc60003f25270 */
[----:B------:R-:W-:-:S04]  /*0930*/  ISETP.GE.AND P0, PT, R20, c[0x0][0x180], PT ;  /* 0x0000600014007a0c */ /* 0x000fc80003f06270 */
[----:B------:R-:W-:-:S13]  /*0940*/  ISETP.GE.OR P0, PT, R148, c[0x0][0x178], P0 ;  /* 0x00005e0094007a0c */ /* 0x000fda0000706670 */
[----:B------:R-:W-:Y:S05]  /*0950*/  @P0 BRA `(.L_x_6) ;  /* 0x000000b000000947 */ /* 0x000fea0003800000 */
[----:B------:R-:W-:Y:S01]  /*0960*/  SHF.R.S32.HI R6, RZ, 0x1f, R20 ;  /* 0x0000001fff067819 */ /* 0x000fe20000011414 */
[----:B------:R-:W-:Y:S01]  /*0970*/  IMAD R5, R149, 0x20, R150 ;  /* 0x0000002095057824 */ /* 0x000fe200078e0296 */
[----:B------:R-:W-:-:S03]  /*0980*/  IADD3 R7, P0, R147, R20, RZ ;  /* 0x0000001493077210 */ /* 0x000fc60007f1e0ff */
[----:B------:R-:W-:Y:S01]  /*0990*/  IMAD R5, R5, 0x2, R4 ;  /* 0x0000000205057824 */ /* 0x000fe200078e0204 */
[----:B------:R-:W-:Y:S02]  /*09a0*/  LEA.HI.X.SX32 R20, R147, R6, 0x1, P0 ;  /* 0x0000000693147211 */ /* 0x000fe400000f0eff */
[----:B------:R-:W-:-:S04]  /*09b0*/  LEA R6, P0, R7, c[0x0][0x160], 0x1 ;  /* 0x0000580007067a11 */ /* 0x000fc800078008ff */
[----:B------:R-:W-:-:S05]  /*09c0*/  LEA.HI.X R7, R7, c[0x0][0x164], R20, 0x1, P0 ;  /* 0x0000590007077a11 */ /* 0x000fca00000f0c14 */
[----:B------:R-:W-:Y:S01]  /*09d0*/  @!PT LDS RZ, [RZ] ;  /* 0x00000000fffff984 */ /* 0x000fe20000000800 */
[----:B------:R-:W-:Y:S01]  /*09e0*/  @!PT LDS RZ, [RZ] ;  /* 0x00000000fffff984 */ /* 0x000fe20000000800 */
[----:B------:R-:W-:Y:S01]  /*09f0*/  @!PT LDS RZ, [RZ] ;  /* 0x00000000fffff984 */ /* 0x000fe20000000800 */
[----:B------:R1:W-:Y:S04]  /*0a00*/  LDGSTS.E.128 [R5+0x80], [R6.64] ;  /* 0x0008000006057fae */ /* 0x0003e8000b921c46 */
.L_x_6:
[----:B------:R-:W-:Y:S05]  /*0a10*/  BSYNC B2 ;  /* 0x0000000000027941 */ /* 0x000fea0003800000 */
.L_x_5:
[----:B-1----:R-:W-:Y:S01]  /*0a20*/  IMAD.MOV.U32 R5, RZ, RZ, R145 ;  /* 0x000000ffff057224 */ /* 0x002fe200078e0091 */
[----:B------:R-:W-:Y:S05]  /*0a30*/  @!P1 BRA `(.L_x_4) ;  /* 0x0000025000009947 */ /* 0x000fea0003800000 */
[----:B------:R-:W-:Y:S01]  /*0a40*/  IMAD R7, R128, 0x20, R143 ;  /* 0x0000002080077824 */ /* 0x000fe200078e028f */
[----:B------:R-:W-:Y:S01]  /*0a50*/  BSSY B2, `(.L_x_7) ;  /* 0x0000010000027945 */ /* 0x000fe20003800000 */
[----:B------:R-:W-:-:S03]  /*0a60*/  ISETP.NE.AND P1, PT, R151, 0x2, PT ;  /* 0x000000029700780c */ /* 0x000fc60003f25270 */
[----:B------:R-:W-:-:S04]  /*0a70*/  ISETP.GE.AND P0, PT, R7, c[0x0][0x180], PT ;  /* 0x0000600007007a0c */ /* 0x000fc80003f06270 */
[----:B------:R-:W-:-:S13]  /*0a80*/  ISETP.GE.OR P0, PT, R142, c[0x0][0x178], P0 ;  /* 0x00005e008e007a0c */ /* 0x000fda0000706670 */
[----:B------:R-:W-:Y:S05]  /*0a90*/  @P0 BRA `(.L_x_8) ;  /* 0x000000b000000947 */ /* 0x000fea0003800000 */
[----:B------:R-:W-:Y:S02]  /*0aa0*/  SHF.R.S32.HI R5, RZ, 0x1f, R7 ;  /* 0x0000001fff057819 */ /* 0x000fe40000011407 */
[----:B------:R-:W-:-:S04]  /*0ab0*/  IADD3 R7, P0, R140, R7, RZ ;  /* 0x000000078c077210 */ /* 0x000fc80007f1e0ff */
[----:B------:R-:W-:Y:S01]  /*0ac0*/  LEA.HI.X.SX32 R20, R140, R5, 0x1, P0 ;  /* 0x000000058c147211 */ /* 0x000fe200000f0eff */
[----:B------:R-:W-:Y:S01]  /*0ad0*/  IMAD R5, R144, 0x20, R143 ;  /* 0x0000002090057824 */ /* 0x000fe200078e028f */
[----:B------:R-:W-:-:S03]  /*0ae0*/  LEA R6, P0, R7, c[0x0][0x160], 0x1 ;  /* 0x0000580007067a11 */ /* 0x000fc600078008ff */
[----:B------:R-:W-:Y:S01]  /*0af0*/  IMAD R5, R5, 0x2, R4 ;  /* 0x0000000205057824 */ /* 0x000fe200078e0204 */
[----:B------:R-:W-:-:S05]  /*0b00*/  LEA.HI.X R7, R7, c[0x0][0x164], R20, 0x1, P0 ;  /* 0x0000590007077a11 */ /* 0x000fca00000f0c14 */
[----:B------:R-:W-:Y:S01]  /*0b10*/  @!PT LDS RZ, [RZ] ;  /* 0x00000000fffff984 */ /* 0x000fe20000000800 */
[----:B------:R-:W-:Y:S01]  /*0b20*/  @!PT LDS RZ, [RZ] ;  /* 0x00000000fffff984 */ /* 0x000fe20000000800 */
[----:B------:R-:W-:Y:S01]  /*0b30*/  @!PT LDS RZ, [RZ] ;  /* 0x00000000fffff984 */ /* 0x000fe20000000800 */
[----:B------:R1:W-:Y:S04]  /*0b40*/  LDGSTS.E.128 [R5+0x80], [R6.64] ;  /* 0x0008000006057fae */ /* 0x0003e8000b921c46 */
.L_x_8:
[----:B------:R-:W-:Y:S05]  /*0b50*/  BSYNC B2 ;  /* 0x0000000000027941 */ /* 0x000fea0003800000 */
.L_x_7:
[----:B-1----:R-:W-:Y:S01]  /*0b60*/  IMAD.MOV.U32 R5, RZ, RZ, R139 ;  /* 0x000000ffff057224 */ /* 0x002fe200078e008b */
[----:B------:R-:W-:Y:S05]  /*0b70*/  @!P1 BRA `(.L_x_4) ;  /* 0x0000011000009947 */ /* 0x000fea0003800000 */
[----:B------:R-:W-:Y:S02]  /*0b80*/  IMAD R20, R128, 0x20, R137 ;  /* 0x0000002080147824 */ /* 0x000fe400078e0289 */
[----:B------:R-:W-:-:S03]  /*0b90*/  IMAD.MOV.U32 R5, RZ, RZ, R132 ;  /* 0x000000ffff057224 */ /* 0x000fc600078e0084 */
[----:B------:R-:W-:-:S04]  /*0ba0*/  ISETP.GE.AND P0, PT, R20, c[0x0][0x180], PT ;  /* 0x0000600014007a0c */ /* 0x000fc80003f06270 */
[----:B------:R-:W-:-:S13]  /*0bb0*/  ISETP.GE.OR P0, PT, R136, c[0x0][0x178], P0 ;  /* 0x00005e0088007a0c */ /* 0x000fda0000706670 */
[----:B------:R-:W-:Y:S05]  /*0bc0*/  @P0 BRA `(.L_x_4) ;  /* 0x000000c000000947 */ /* 0x000fea0003800000 */
[----:B------:R-:W-:Y:S01]  /*0bd0*/  SHF.R.S32.HI R6, RZ, 0x1f, R20 ;  /* 0x0000001fff067819 */ /* 0x000fe20000011414 */
[----:B------:R-:W-:Y:S01]  /*0be0*/  IMAD R5, R138, 0x20, R137 ;  /* 0x000000208a057824 */ /* 0x000fe200078e0289 */
[----:B------:R-:W-:-:S03]  /*0bf0*/  IADD3 R7, P0, R133, R20, RZ ;  /* 0x0000001485077210 */ /* 0x000fc60007f1e0ff */
[----:B------:R-:W-:Y:S01]  /*0c00*/  IMAD R21, R5, 0x2, R4 ;  /* 0x0000000205157824 */ /* 0x000fe200078e0204 */
[----:B------:R-:W-:Y:S01]  /*0c10*/  LEA.HI.X.SX32 R20, R133, R6, 0x1, P0 ;  /* 0x0000000685147211 */ /* 0x000fe200000f0eff */
[----:B------:R-:W-:Y:S01]  /*0c20*/  IMAD.MOV.U32 R5, RZ, RZ, R132 ;  /* 0x000000ffff057224 */ /* 0x000fe200078e0084 */
[----:B------:R-:W-:-:S04]  /*0c30*/  LEA R6, P0, R7, c[0x0][0x160], 0x1 ;  /* 0x0000580007067a11 */ /* 0x000fc800078008ff */
[----:B------:R-:W-:-:S05]  /*0c40*/  LEA.HI.X R7, R7, c[0x0][0x164], R20, 0x1, P0 ;  /* 0x0000590007077a11 */ /* 0x000fca00000f0c14 */
[----:B------:R-:W-:Y:S01]  /*0c50*/  @!PT LDS RZ, [RZ] ;  /* 0x00000000fffff984 */ /* 0x000fe20000000800 */
[----:B------:R-:W-:Y:S01]  /*0c60*/  @!PT LDS RZ, [RZ] ;  /* 0x00000000fffff984 */ /* 0x000fe20000000800 */
[----:B------:R-:W-:Y:S01]  /*0c70*/  @!PT LDS RZ, [RZ] ;  /* 0x00000000fffff984 */ /* 0x000fe20000000800 */
[----:B------:R1:W-:Y:S04]  /*0c80*/  LDGSTS.E.128 [R21+0x80], [R6.64] ;  /* 0x0008000006157fae */ /* 0x0003e8000b921c46 */
.L_x_4:
[----:B------:R-:W-:Y:S05]  /*0c90*/  BSYNC B1 ;  /* 0x0000000000017941 */ /* 0x000fea0003800000 */
.L_x_3:
[----:B------:R-:W-:Y:S01]  /*0ca0*/  ISETP.GE.U32.AND P0, PT, R153, 0x60, PT ;  /* 0x000000609900780c */ /* 0x000fe20003f06070 */
[----:B------:R-:W-:-:S12]  /*0cb0*/  BSSY B1, `(.L_x_9) ;  /* 0x0000063000017945 */ /* 0x000fd80003800000 */
[----:B------:R-:W-:Y:S05]  /*0cc0*/  @!P0 BRA `(.L_x_10) ;  /* 0x0000061000008947 */ /* 0x000fea0003800000 */
.L_x_13:
[C---:B------:R-:W-:Y:S01]  /*0cd0*/  IADD3 R20, R5.reuse, 0x20, RZ ;  /* 0x0000002005147810 */ /* 0x040fe20007ffe0ff */
[C---:B-1----:R-:W-:Y:S01]  /*0ce0*/  IMAD.SHL.U32 R6, R5.reuse, 0x8, RZ ;  /* 0x0000000805067824 */ /* 0x042fe200078e00ff */
[----:B------:R-:W-:Y:S01]  /*0cf0*/  IADD3 R22, R5, 0x40, RZ ;  /* 0x0000004005167810 */ /* 0x000fe20007ffe0ff */
[----:B------:R-:W-:Y:S01]  /*0d00*/  BSSY B2, `(.L_x_11) ;  /* 0x000005b000027945 */ /* 0x000fe20003800000 */
[----:B------:R-:W-:Y:S02]  /*0d10*/  SHF.R.S32.HI R21, RZ, 0x1f, R20 ;  /* 0x0000001fff157819 */ /* 0x000fe40000011414 */
[----:B------:R-:W-:Y:S01]  /*0d20*/  SHF.R.S32.HI R7, RZ, 0x1f, R6 ;  /* 0x0000001fff077819 */ /* 0x000fe20000011406 */
[----:B------:R-:W-:Y:S01]  /*0d30*/  IMAD.SHL.U32 R24, R22, 0x8, RZ ;  /* 0x0000000816187824 */ /* 0x000fe200078e00ff */
[----:B------:R-:W-:Y:S01]  /*0d40*/  LEA.HI R21, R21, R20, RZ, 0x2 ;  /* 0x0000001415157211 */ /* 0x000fe200078f10ff */
[----:B------:R-:W-:Y:S01]  /*0d50*/  IMAD.SHL.U32 R20, R20, 0x8, RZ ;  /* 0x0000000814147824 */ /* 0x000fe200078e00ff */
[----:B------:R-:W-:-:S02]  /*0d60*/  LEA.HI R7, R7, R6, RZ, 0x5 ;  /* 0x0000000607077211 */ /* 0x000fc400078f28ff */
[----:B------:R-:W-:Y:S02]  /*0d70*/  SHF.R.S32.HI R27, RZ, 0x1f, R24 ;  /* 0x0000001fff1b7819 */ /* 0x000fe40000011418 */
[----:B------:R-:W-:Y:S02]  /*0d80*/  SHF.R.S32.HI R23, RZ, 0x1f, R20 ;  /* 0x0000001fff177819 */ /* 0x000fe40000011414 */
[----:B------:R-:W-:Y:S02]  /*0d90*/  LOP3.LUT R7, R7, 0xffffffe0, RZ, 0xc0, !PT ;  /* 0xffffffe007077812 */ /* 0x000fe400078ec0ff */
[----:B------:R-:W-:Y:S02]  /*0da0*/  LEA.HI R23, R23, R20, RZ, 0x5 ;  /* 0x0000001417177211 */ /* 0x000fe400078f28ff */
[----:B------:R-:W-:Y:S01]  /*0db0*/  LEA.HI R27, R27, R24, RZ, 0x5 ;  /* 0x000000181b1b7211 */ /* 0x000fe200078f28ff */
[----:B------:R-:W-:Y:S01]  /*0dc0*/  IMAD.IADD R49, R6, 0x1, -R7 ;  /* 0x0000000106317824 */ /* 0x000fe200078e0a07 */
[----:B------:R-:W-:-:S02]  /*0dd0*/  LOP3.LUT R23, R23, 0xffffffe0, RZ, 0xc0, !PT ;  /* 0xffffffe017177812 */ /* 0x000fc400078ec0ff */
[----:B------:R-:W-:Y:S01]  /*0de0*/  SHF.R.S32.HI R6, RZ, 0x1f, R5 ;  /* 0x0000001fff067819 */ /* 0x000fe20000011405 */
[----:B------:R-:W-:Y:S01]  /*0df0*/  IMAD R51, R128, 0x20, R49 ;  /* 0x0000002080337824 */ /* 0x000fe200078e0231 */
[----:B------:R-:W-:Y:S01]  /*0e00*/  LOP3.LUT R27, R27, 0xffffffe0, RZ, 0xc0, !PT ;  /* 0xffffffe01b1b7812 */ /* 0x000fe200078ec0ff */
[----:B------:R-:W-:Y:S01]  /*0e10*/  IMAD.IADD R53, R20, 0x1, -R23 ;  /* 0x0000000114357824 */ /* 0x000fe200078e0a17 */
[----:B------:R-:W-:Y:S02]  /*0e20*/  SHF.R.S32.HI R25, RZ, 0x1f, R22 ;  /* 0x0000001fff197819 */ /* 0x000fe40000011416 */
[----:B------:R-:W-:Y:S01]  /*0e30*/  LEA.HI R6, R6, R5, RZ, 0x2 ;  /* 0x0000000506067211 */ /* 0x000fe200078f10ff */
[----:B------:R-:W-:Y:S01]  /*0e40*/  IMAD.IADD R50, R24, 0x1, -R27 ;  /* 0x0000000118327824 */ /* 0x000fe200078e0a1b */
[----:B------:R-:W-:Y:S01]  /*0e50*/  LEA.HI R25, R25, R22, RZ, 0x2 ;  /* 0x0000001619197211 */ /* 0x000fe200078f10ff */
[C---:B------:R-:W-:Y:S01]  /*0e60*/  IMAD R55, R128.reuse, 0x20, R53 ;  /* 0x0000002080377824 */ /* 0x040fe200078e0235 */
[----:B------:R-:W-:Y:S01]  /*0e70*/  SHF.R.S32.HI R20, RZ, 0x2, R6 ;  /* 0x00000002ff147819 */ /* 0x000fe20000011406 */
[----:B------:R-:W-:Y:S01]  /*0e80*/  IMAD R54, R128, 0x20, R50 ;  /* 0x0000002080367824 */ /* 0x000fe200078e0232 */
[----:B------:R-:W-:-:S02]  /*0e90*/  SHF.R.S32.HI R26, RZ, 0x2, R21 ;  /* 0x00000002ff1a7819 */ /* 0x000fc40000011415 */
[----:B------:R-:W-:Y:S02]  /*0ea0*/  IADD3 R7, R5, 0x60, RZ ;  /* 0x0000006005077810 */ /* 0x000fe40007ffe0ff */
[----:B------:R-:W-:Y:S02]  /*0eb0*/  SHF.R.S32.HI R27, RZ, 0x2, R25 ;  /* 0x00000002ff1b7819 */ /* 0x000fe40000011419 */
[----:B------:R-:W-:Y:S01]  /*0ec0*/  IADD3 R21, R20, UR4, RZ ;  /* 0x0000000414157c10 */ /* 0x000fe2000fffe0ff */
[----:B------:R-:W-:Y:S01]  /*0ed0*/  IMAD.SHL.U32 R22, R7, 0x8, RZ ;  /* 0x0000000807167824 */ /* 0x000fe200078e00ff */
[----:B------:R-:W-:Y:S02]  /*0ee0*/  ISETP.GE.AND P1, PT, R51, c[0x0][0x180], PT ;  /* 0x0000600033007a0c */ /* 0x000fe40003f26270 */
[----:B------:R-:W-:Y:S02]  /*0ef0*/  IADD3 R48, R26, UR4, RZ ;  /* 0x000000041a307c10 */ /* 0x000fe4000fffe0ff */
[----:B------:R-:W-:-:S02]  /*0f00*/  ISETP.GE.AND P0, PT, R55, c[0x0][0x180], PT ;  /* 0x0000600037007a0c */ /* 0x000fc40003f06270 */
[----:B------:R-:W-:Y:S02]  /*0f10*/  IADD3 R52, R27, UR4, RZ ;  /* 0x000000041b347c10 */ /* 0x000fe4000fffe0ff */
[----:B------:R-:W-:Y:S02]  /*0f20*/  ISETP.GE.AND P2, PT, R54, c[0x0][0x180], PT ;  /* 0x0000600036007a0c */ /* 0x000fe40003f46270 */
[----:B------:R-:W-:Y:S02]  /*0f30*/  ISETP.GE.OR P1, PT, R21, c[0x0][0x178], P1 ;  /* 0x00005e0015007a0c */ /* 0x000fe40000f26670 */
[----:B------:R-:W-:Y:S02]  /*0f40*/  ISETP.GE.OR P0, PT, R48, c[0x0][0x178], P0 ;  /* 0x00005e0030007a0c */ /* 0x000fe40000706670 */
[----:B------:R-:W-:Y:S02]  /*0f50*/  ISETP.GE.OR P2, PT, R52, c[0x0][0x178], P2 ;  /* 0x00005e0034007a0c */ /* 0x000fe40001746670 */
[----:B------:R-:W-:-:S02]  /*0f60*/  SHF.R.S32.HI R23, RZ, 0x1f, R22 ;  /* 0x0000001fff177819 */ /* 0x000fc40000011416 */
[----:B------:R-:W-:Y:S02]  /*0f70*/  SHF.R.S32.HI R6, RZ, 0x1f, R7 ;  /* 0x0000001fff067819 */ /* 0x000fe40000011407 */
[----:B------:R-:W-:Y:S02]  /*0f80*/  LEA.HI R23, R23, R22, RZ, 0x5 ;  /* 0x0000001617177211 */ /* 0x000fe400078f28ff */
[----:B------:R-:W-:Y:S01]  /*0f90*/  LEA.HI R24, R6, R7, RZ, 0x2 ;  /* 0x0000000706187211 */ /* 0x000fe200078f10ff */
[----:B------:R-:W-:Y:S01]  /*0fa0*/  @!P1 IMAD R7, R20, 0x20, R49 ;  /* 0x0000002014079824 */ /* 0x000fe200078e0231 */
[----:B------:R-:W-:Y:S01]  /*0fb0*/  LOP3.LUT R23, R23, 0xffffffe0, RZ, 0xc0, !PT ;  /* 0xffffffe017177812 */ /* 0x000fe200078ec0ff */
[----:B------:R-:W-:Y:S01]  /*0fc0*/  @!P1 IMAD R6, R21, c[0x0][0x180], RZ ;  /* 0x0000600015069a24 */ /* 0x000fe200078e02ff */
[----:B------:R-:W-:Y:S01]  /*0fd0*/  @!P0 SHF.R.S32.HI R49, RZ, 0x1f, R55 ;  /* 0x0000001fff318819 */ /* 0x000fe20000011437 */
[----:B------:R-:W-:Y:S02]  /*0fe0*/  @!P0 IMAD R20, R48, c[0x0][0x180], RZ ;  /* 0x0000600030148a24 */ /* 0x000fe400078e02ff */
[----:B------:R-:W-:Y:S01]  /*0ff0*/  @!P2 IMAD R21, R52, c[0x0][0x180], RZ ;  /* 0x000060003415aa24 */ /* 0x000fe200078e02ff */
[----:B------:R-:W-:Y:S01]  /*1000*/  @!P1 IADD3 R52, P3, R51, R6, RZ ;  /* 0x0000000633349210 */ /* 0x000fe20007f7e0ff */
[----:B------:R-:W-:Y:S01]  /*1010*/  IMAD.IADD R57, R22, 0x1, -R23 ;  /* 0x0000000116397824 */ /* 0x000fe200078e0a17 */
[----:B------:R-:W-:Y:S01]  /*1020*/  @!P1 SHF.R.S32.HI R23, RZ, 0x1f, R51 ;  /* 0x0000001fff179819 */ /* 0x000fe20000011433 */
[----:B------:R-:W-:Y:S01]  /*1030*/  @!P2 IMAD R27, R27, 0x20, R50 ;  /* 0x000000201b1ba824 */ /* 0x000fe200078e0232 */
[----:B------:R-:W-:Y:S01]  /*1040*/  @!P0 IADD3 R50, P4, R55, R20, RZ ;  /* 0x0000001437328210 */ /* 0x000fe20007f9e0ff */
[----:B------:R-:W-:Y:S01]  /*1050*/  @!P0 IMAD R25, R26, 0x20, R53 ;  /* 0x000000201a198824 */ /* 0x000fe200078e0235 */
[----:B------:R-:W-:Y:S01]  /*1060*/  @!P2 SHF.R.S32.HI R26, RZ, 0x1f, R54 ;  /* 0x0000001fff1aa819 */ /* 0x000fe20000011436 */
[--C-:B------:R-:W-:Y:S01]  /*1070*/  @!P2 IMAD R27, R27, 0x2, R4.reuse ;  /* 0x000000021b1ba824 */ /* 0x100fe200078e0204 */
[----:B------:R-:W-:Y:S01]  /*1080*/  @!P2 IADD3 R48, P5, R54, R21, RZ ;  /* 0x000000153630a210 */ /* 0x000fe20007fbe0ff */
[----:B------:R-:W-:Y:S01]  /*1090*/  @!P0 IMAD R25, R25, 0x2, R4 ;  /* 0x0000000219198824 */ /* 0x000fe200078e0204 */
[----:B------:R-:W-:-:S02]  /*10a0*/  @!P1 LEA.HI.X.SX32 R23, R6, R23, 0x1, P3 ;  /* 0x0000001706179211 */ /* 0x000fc400018f0eff */
[----:B------:R-:W-:Y:S01]  /*10b0*/  @!P0 LEA.HI.X.SX32 R51, R20, R49, 0x1, P4 ;  /* 0x0000003114338211 */ /* 0x000fe200020f0eff */
[----:B------:R-:W-:Y:S01]  /*10c0*/  @!P1 IMAD R49, R7, 0x2, R4 ;  /* 0x0000000207319824 */ /* 0x000fe200078e0204 */
[----:B------:R-:W-:Y:S02]  /*10d0*/  @!P1 LEA R22, P3, R52, c[0x0][0x160], 0x1 ;  /* 0x0000580034169a11 */ /* 0x000fe400078608ff */
[----:B------:R-:W-:Y:S02]  /*10e0*/  @!P2 LEA.HI.X.SX32 R21, R21, R26, 0x1, P5 ;  /* 0x0000001a1515a211 */ /* 0x000fe400028f0eff */
[----:B------:R-:W-:Y:S02]  /*10f0*/  @!P0 LEA R6, P4, R50, c[0x0][0x160], 0x1 ;  /* 0x0000580032068a11 */ /* 0x000fe400078808ff */
[----:B------:R-:W-:Y:S02]  /*1100*/  @!P2 LEA R20, P5, R48, c[0x0][0x160], 0x1 ;  /* 0x000058003014aa11 */ /* 0x000fe400078a08ff */
[----:B------:R-:W-:-:S02]  /*1110*/  @!P1 LEA.HI.X R23, R52, c[0x0][0x164], R23, 0x1, P3 ;  /* 0x0000590034179a11 */ /* 0x000fc400018f0c17 */
[----:B------:R-:W-:Y:S01]  /*1120*/  @!P0 LEA.HI.X R7, R50, c[0x0][0x164], R51, 0x1, P4 ;  /* 0x0000590032078a11 */ /* 0x000fe200020f0c33 */
[----:B------:R-:W-:Y:S01]  /*1130*/  IMAD R50, R128, 0x20, R57 ;  /* 0x0000002080327824 */ /* 0x000fe200078e0239 */
[----:B------:R-:W-:Y:S01]  /*1140*/  @!P2 LEA.HI.X R21, R48, c[0x0][0x164], R21, 0x1, P5 ;  /* 0x000059003015aa11 */ /* 0x000fe200028f0c15 */
[----:B------:R-:W-:Y:S01]  /*1150*/  @!PT LDS RZ, [RZ] ;  /* 0x00000000fffff984 */ /* 0x000fe20000000800 */
[----:B------:R-:W-:Y:S01]  /*1160*/  @!PT LDS RZ, [RZ] ;  /* 0x00000000fffff984 */ /* 0x000fe20000000800 */
[----:B------:R-:W-:Y:S01]  /*1170*/  @!PT LDS RZ, [RZ] ;  /* 0x00000000fffff984 */ /* 0x000fe20000000800 */
[----:B------:R1:W-:Y:S01]  /*1180*/  @!P1 LDGSTS.E.128 [R49+0x80], [R22.64] ;  /* 0x0008000016319fae */ /* 0x0003e2000b921c46 */
[----:B------:R-:W-:Y:S02]  /*1190*/  SHF.R.S32.HI R26, RZ, 0x2, R24 ;  /* 0x00000002ff1a7819 */ /* 0x000fe40000011418 */
[----:B------:R-:W-:Y:S01]  /*11a0*/  ISETP.GE.AND P1, PT, R50, c[0x0][0x180], PT ;  /* 0x0000600032007a0c */ /* 0x000fe20003f26270 */
[----:B------:R1:W-:Y:S01]  /*11b0*/  @!P0 LDGSTS.E.128 [R25+0x80], [R6.64] ;  /* 0x0008000006198fae */ /* 0x0003e2000b921c46 */
[----:B------:R-:W-:Y:S02]  /*11c0*/  IADD3 R48, R26, UR4, RZ ;  /* 0x000000041a307c10 */ /* 0x000fe4000fffe0ff */
[----:B------:R-:W-:Y:S01]  /*11d0*/  ISETP.GE.AND P0, PT, R5, 0x180, PT ;  /* 0x000001800500780c */ /* 0x000fe20003f06270 */
[----:B------:R1:W-:Y:S01]  /*11e0*/  @!P2 LDGSTS.E.128 [R27+0x80], [R20.64] ;  /* 0x00080000141bafae */ /* 0x0003e2000b921c46 */
[----:B------:R-:W-:-:S02]  /*11f0*/  ISETP.GE.OR P1, PT, R48, c[0x0][0x178], P1 ;  /* 0x00005e0030007a0c */ /* 0x000fc40000f26670 */
[----:B------:R-:W-:-:S11]  /*1200*/  IADD3 R24, R5, 0x80, RZ ;  /* 0x0000008005187810 */ /* 0x000fd60007ffe0ff */
[----:B------:R-:W-:Y:S05]  /*1210*/  @P1 BRA `(.L_x_12) ;  /* 0x0000009000001947 */ /* 0x000fea0003800000 */
[----:B-1----:R-:W-:Y:S01]  /*1220*/  IMAD R5, R48, c[0x0][0x180], RZ ;  /* 0x0000600030057a24 */ /* 0x002fe200078e02ff */
[----:B------:R-:W-:-:S04]  /*1230*/  SHF.R.S32.HI R6, RZ, 0x1f, R50 ;  /* 0x0000001fff067819 */ /* 0x000fc80000011432 */
[----:B------:R-:W-:-:S04]  /*1240*/  IADD3 R7, P1, R50, R5, RZ ;  /* 0x0000000532077210 */ /* 0x000fc80007f3e0ff */
[----:B------:R-:W-:Y:S01]  /*1250*/  LEA.HI.X.SX32 R20, R5, R6, 0x1, P1 ;  /* 0x0000000605147211 */ /* 0x000fe200008f0eff */
[----:B------:R-:W-:Y:S01]  /*1260*/  IMAD R5, R26, 0x20, R57 ;  /* 0x000000201a057824 */ /* 0x000fe200078e0239 */
[----:B------:R-:W-:-:S03]  /*1270*/  LEA R6, P1, R7, c[0x0][0x160], 0x1 ;  /* 0x0000580007067a11 */ /* 0x000fc600078208ff */
[----:B------:R-:W-:Y:S01]  /*1280*/  IMAD R5, R5, 0x2, R4 ;  /* 0x0000000205057824 */ /* 0x000fe200078e0204 */
[----:B------:R-:W-:-:S05]  /*1290*/  LEA.HI.X R7, R7, c[0x0][0x164], R20, 0x1, P1 ;  /* 0x0000590007077a11 */ /* 0x000fca00008f0c14 */
[----:B------:R1:W-:Y:S04]  /*12a0*/  LDGSTS.E.128 [R5+0x80], [R6.64] ;  /* 0x0008000006057fae */ /* 0x0003e8000b921c46 */
.L_x_12:
[----:B-1----:R-:W-:Y:S05]  /*12b0*/  BSYNC B2 ;  /* 0x0000000000027941 */ /* 0x002fea0003800000 */
.L_x_11:
[----:B------:R-:W-:Y:S01]  /*12c0*/  IMAD.MOV.U32 R5, RZ, RZ, R24 ;  /* 0x000000ffff057224 */ /* 0x000fe200078e0018 */
[----:B------:R-:W-:Y:S05]  /*12d0*/  @!P0 BRA `(.L_x_13) ;  /* 0xfffff9f000008947 */ /* 0x000fea000383ffff */
.L_x_10:
[----:B------:R-:W-:Y:S05]  /*12e0*/  BSYNC B1 ;  /* 0x0000000000017941 */ /* 0x000fea0003800000 */
.L_x_9:
[----:B------:R-:W-:Y:S01]  /*12f0*/  ISETP.GT.AND P0, PT, R0, 0x3ff, PT ;  /* 0x000003ff0000780c */ /* 0x000fe20003f04270 */
[----:B------:R-:W-:-:S12]  /*1300*/  BSSY B2, `(.L_x_14) ;  /* 0x00000ab000027945 */ /* 0x000fd80003800000 */
[----:B------:R-:W-:Y:S05]  /*1310*/  @P0 BRA `(.L_x_15) ;  /* 0x00000a9000000947 */ /* 0x000fea0003800000 */
[----:B------:R-:W-:Y:S01]  /*1320*/  ISETP.NE.AND P0, PT, R146, RZ, PT ;  /* 0x000000ff9200720c */ /* 0x000fe20003f05270 */
[----:B------:R-:W-:Y:S01]  /*1330*/  IMAD.SHL.U32 R4, R128, 0x4000, RZ ;  /* 0x0000400080047824 */ /* 0x000fe200078e00ff */
[----:B------:R-:W-:Y:S01]  /*1340*/  BSSY B1, `(.L_x_16) ;  /* 0x0000043000017945 */ /* 0x000fe20003800000 */
[----:B------:R-:W-:-:S03]  /*1350*/  IMAD.MOV.U32 R5, RZ, RZ, R0 ;  /* 0x000000ffff057224 */ /* 0x000fc600078e0000 */
[----:B------:R-:W-:-:S07]  /*1360*/  LOP3.LUT R4, R4, 0x4000, RZ, 0xc0, !PT ;  /* 0x0000400004047812 */ /* 0x000fce00078ec0ff */
[----:B------:R-:W-:Y:S05]  /*1370*/  @!P0 BRA `(.L_x_17) ;  /* 0x000003f000008947 */ /* 0x000fea0003800000 */
[----:B------:R-:W-:Y:S01]  /*1380*/  IMAD.IADD R5, R155, 0x1, R141 ;  /* 0x000000019b057824 */ /* 0x000fe200078e028d */
[----:B------:R-:W-:Y:S01]  /*1390*/  BSSY B3, `(.L_x_18) ;  /* 0x0000012000037945 */ /* 0x000fe20003800000 */
[----:B-1----:R-:W-:Y:S01]  /*13a0*/  IMAD R6, R128, 0x20, R154 ;  /* 0x0000002080067824 */ /* 0x002fe200078e029a */
[----:B------:R-:W-:Y:S02]  /*13b0*/  ISETP.NE.AND P1, PT, R146, 0x1, PT ;  /* 0x000000019200780c */ /* 0x000fe40003f25270 */
[----:B------:R-:W-:-:S04]  /*13c0*/  ISETP.GE.AND P0, PT, R5, c[0x0][0x17c], PT ;  /* 0x00005f0005007a0c */ /* 0x000fc80003f06270 */
[----:B------:R-:W-:-:S13]  /*13d0*/  ISETP.GE.OR P0, PT, R6, c[0x0][0x180], P0 ;  /* 0x0000600006007a0c */ /* 0x000fda0000706670 */
[----:B------:R-:W-:Y:S05]  /*13e0*/  @P0 BRA `(.L_x_19) ;  /* 0x000000c000000947 */ /* 0x000fea0003800000 */
[----:B------:R-:W-:Y:S01]  /*13f0*/  IMAD R6, R6, c[0x0][0x17c], RZ ;  /* 0x00005f0006067a24 */ /* 0x000fe200078e02ff */
[----:B------:R-:W-:-:S04]  /*1400*/  SHF.R.S32.HI R7, RZ, 0x1f, R5 ;  /* 0x0000001fff077819 */ /* 0x000fc80000011405 */
[----:B------:R-:W-:Y:S01]  /*1410*/  IADD3 R20, P0, R5, R6, RZ ;  /* 0x0000000605147210 */ /* 0x000fe20007f1e0ff */
[----:B------:R-:W-:-:S03]  /*1420*/  IMAD R5, R154, 0x100, R141 ;  /* 0x000001009a057824 */ /* 0x000fc600078e028d */
[----:B------:R-:W-:Y:S01]  /*1430*/  LEA.HI.X.SX32 R7, R6, R7, 0x1, P0 ;  /* 0x0000000706077211 */ /* 0x000fe200000f0eff */
[----:B------:R-:W-:Y:S01]  /*1440*/  IMAD R5, R5, 0x2, R4 ;  /* 0x0000000205057824 */ /* 0x000fe200078e0204 */
[----:B------:R-:W-:-:S04]  /*1450*/  LEA R6, P0, R20, c[0x0][0x168], 0x1 ;  /* 0x00005a0014067a11 */ /* 0x000fc800078008ff */
[----:B------:R-:W-:-:S05]  /*1460*/  LEA.HI.X R7, R20, c[0x0][0x16c], R7, 0x1, P0 ;  /* 0x00005b0014077a11 */ /* 0x000fca00000f0c07 */
[----:B------:R-:W-:Y:S01]  /*1470*/  @!PT LDS RZ, [RZ] ;  /* 0x00000000fffff984 */ /* 0x000fe20000000800 */
[----:B------:R-:W-:Y:S01]  /*1480*/  @!PT LDS RZ, [RZ] ;  /* 0x00000000fffff984 */ /* 0x000fe20000000800 */
[----:B------:R-:W-:Y:S01]  /*1490*/  @!PT LDS RZ, [RZ] ;  /* 0x00000000fffff984 */ /* 0x000fe20000000800 */
[----:B------:R1:W-:Y:S04]  /*14a0*/  LDGSTS.E.128 [R5+0x4080], [R6.64] ;  /* 0x0408000006057fae */ /* 0x0003e8000b921c46 */
.L_x_19:
[----:B------:R-:W-:Y:S05]  /*14b0*/  BSYNC B3 ;  /* 0x0000000000037941 */ /* 0x000fea0003800000 */
.L_x_18:
[----:B-1----:R-:W-:Y:S01]  /*14c0*/  IMAD.MOV.U32 R5, RZ, RZ, R145 ;  /* 0x000000ffff057224 */ /* 0x002fe200078e0091 */
[----:B------:R-:W-:Y:S05]  /*14d0*/  @!P1 BRA `(.L_x_17) ;  /* 0x0000029000009947 */ /* 0x000fea0003800000 */
[----:B------:R-:W-:Y:S01]  /*14e0*/  IMAD.IADD R5, R155, 0x1, R134 ;  /* 0x000000019b057824 */ /* 0x000fe200078e0286 */
[----:B------:R-:W-:Y:S01]  /*14f0*/  BSSY B3, `(.L_x_20) ;  /* 0x0000012000037945 */ /* 0x000fe20003800000 */
[----:B------:R-:W-:Y:S01]  /*1500*/  IMAD R6, R128, 0x20, R135 ;  /* 0x0000002080067824 */ /* 0x000fe200078e0287 */
        /* <DEDUP_REMOVED lines=16> */
.L_x_21:
[----:B------:R-:W-:Y:S05]  /*1610*/  BSYNC B3 ;  /* 0x0000000000037941 */ /* 0x000fea0003800000 */
.L_x_20:
[----:B-1----:R-:W-:Y:S01]  /*1620*/  IMAD.MOV.U32 R5, RZ, RZ, R139 ;  /* 0x000000ffff057224 */ /* 0x002fe200078e008b */
[----:B------:R-:W-:Y:S05]  /*1630*/  @!P1 BRA `(.L_x_17) ;  /* 0x0000013000009947 */ /* 0x000fea0003800000 */
[----:B------:R-:W-:Y:S02]  /*1640*/  IMAD.IADD R6, R155, 0x1, R130 ;  /* 0x000000019b067824 */ /* 0x000fe400078e0282 */
[----:B------:R-:W-:Y:S02]  /*1650*/  IMAD R7, R128, 0x20, R131 ;  /* 0x0000002080077824 */ /* 0x000fe400078e0283 */
[----:B------:R-:W-:Y:S01]  /*1660*/  IMAD.MOV.U32 R5, RZ, RZ, R132 ;  /* 0x000000ffff057224 */ /* 0x000fe200078e0084 */
[----:B------:R-:W-:-:S04]  /*1670*/  ISETP.GE.AND P0, PT, R6, c[0x0][0x17c], PT ;  /* 0x00005f0006007a0c */ /* 0x000fc80003f06270 */
[----:B------:R-:W-:-:S13]  /*1680*/  ISETP.GE.OR P0, PT, R7, c[0x0][0x180], P0 ;  /* 0x0000600007007a0c */ /* 0x000fda0000706670 */
[----:B------:R-:W-:Y:S05]  /*1690*/  @P0 BRA `(.L_x_17) ;  /* 0x000000d000000947 */ /* 0x000fea0003800000 */
[----:B------:R-:W-:Y:S01]  /*16a0*/  IMAD R5, R7, c[0x0][0x17c], RZ ;  /* 0x00005f0007057a24 */ /* 0x000fe200078e02ff */
[----:B------:R-:W-:-:S04]  /*16b0*/  SHF.R.S32.HI R20, RZ, 0x1f, R6 ;  /* 0x0000001fff147819 */ /* 0x000fc80000011406 */
[----:B------:R-:W-:-:S04]  /*16c0*/  IADD3 R7, P0, R6, R5, RZ ;  /* 0x0000000506077210 */ /* 0x000fc80007f1e0ff */
[----:B------:R-:W-:Y:S01]  /*16d0*/  LEA.HI.X.SX32 R20, R5, R20, 0x1, P0 ;  /* 0x0000001405147211 */ /* 0x000fe200000f0eff */
[----:B------:R-:W-:Y:S01]  /*16e0*/  IMAD R5, R131, 0x100, R130 ;  /* 0x0000010083057824 */ /* 0x000fe200078e0282 */
[----:B------:R-:W-:-:S03]  /*16f0*/  LEA R6, P0, R7, c[0x0][0x168], 0x1 ;  /* 0x00005a0007067a11 */ /* 0x000fc600078008ff */
[----:B------:R-:W-:Y:S01]  /*1700*/  IMAD R21, R5, 0x2, R4 ;  /* 0x0000000205157824 */ /* 0x000fe200078e0204 */
[----:B------:R-:W-:Y:S01]  /*1710*/  LEA.HI.X R7, R7, c[0x0][0x16c], R20, 0x1, P0 ;  /* 0x00005b0007077a11 */ /* 0x000fe200000f0c14 */
[----:B------:R-:W-:-:S04]  /*1720*/  IMAD.MOV.U32 R5, RZ, RZ, R132 ;  /* 0x000000ffff057224 */ /* 0x000fc800078e0084 */
[----:B------:R-:W-:Y:S01]  /*1730*/  @!PT LDS RZ, [RZ] ;  /* 0x00000000fffff984 */ /* 0x000fe20000000800 */
[----:B------:R-:W-:Y:S01]  /*1740*/  @!PT LDS RZ, [RZ] ;  /* 0x00000000fffff984 */ /* 0x000fe20000000800 */
[----:B------:R-:W-:Y:S01]  /*1750*/  @!PT LDS RZ, [RZ] ;  /* 0x00000000fffff984 */ /* 0x000fe20000000800 */
[----:B------:R1:W-:Y:S04]  /*1760*/  LDGSTS.E.128 [R21+0x4080], [R6.64] ;  /* 0x0408000006157fae */ /* 0x0003e8000b921c46 */
.L_x_17:
[----:B------:R-:W-:Y:S05]  /*1770*/  BSYNC B1 ;  /* 0x0000000000017941 */ /* 0x000fea0003800000 */
.L_x_16:
[----:B------:R-:W-:-:S13]  /*1780*/  ISETP.GE.U32.AND P0, PT, R152, 0x60, PT ;  /* 0x000000609800780c */ /* 0x000fda0003f06070 */
[----:B------:R-:W-:Y:S05]  /*1790*/  @!P0 BRA `(.L_x_15) ;  /* 0x0000061000008947 */ /* 0x000fea0003800000 */
.L_x_24:
        /* <DEDUP_REMOVED lines=16> */
[----:B------:R-:W-:-:S02]  /*18a0*/  SHF.R.S32.HI R6, RZ, 0x1f, R5 ;  /* 0x0000001fff067819 */ /* 0x000fc40000011405 */
[----:B------:R-:W-:Y:S01]  /*18b0*/  LOP3.LUT R23, R23, 0xffffff00, RZ, 0xc0, !PT ;  /* 0xffffff0017177812 */ /* 0x000fe200078ec0ff */
[----:B------:R-:W-:Y:S01]  /*18c0*/  IMAD.IADD R49, R155, 0x1, R26 ;  /* 0x000000019b317824 */ /* 0x000fe200078e021a */
[----:B------:R-:W-:Y:S02]  /*18d0*/  SHF.R.S32.HI R25, RZ, 0x1f, R22 ;  /* 0x0000001fff197819 */ /* 0x000fe40000011416 */
[----:B------:R-:W-:Y:S01]  /*18e0*/  LOP3.LUT R27, R27, 0xffffff00, RZ, 0xc0, !PT ;  /* 0xffffff001b1b7812 */ /* 0x000fe200078ec0ff */
[----:B------:R-:W-:Y:S01]  /*18f0*/  IMAD.IADD R48, R20, 0x1, -R23 ;  /* 0x0000000114307824 */ /* 0x000fe200078e0a17 */
[----:B------:R-:W-:Y:S02]  /*1900*/  LEA.HI R6, R6, R5, RZ, 0x5 ;  /* 0x0000000506067211 */ /* 0x000fe400078f28ff */
[----:B------:R-:W-:Y:S01]  /*1910*/  LEA.HI R25, R25, R22, RZ, 0x5 ;  /* 0x0000001619197211 */ /* 0x000fe200078f28ff */
[----:B------:R-:W-:Y:S01]  /*1920*/  IMAD.IADD R52, R24, 0x1, -R27 ;  /* 0x0000000118347824 */ /* 0x000fe200078e0a1b */
[----:B------:R-:W-:Y:S01]  /*1930*/  SHF.R.S32.HI R27, RZ, 0x5, R6 ;  /* 0x00000005ff1b7819 */ /* 0x000fe20000011406 */
[C---:B------:R-:W-:Y:S01]  /*1940*/  IMAD.IADD R51, R155.reuse, 0x1, R48 ;  /* 0x000000019b337824 */ /* 0x040fe200078e0230 */
[----:B------:R-:W-:Y:S01]  /*1950*/  SHF.R.S32.HI R21, RZ, 0x5, R21 ;  /* 0x00000005ff157819 */ /* 0x000fe20000011415 */
[----:B------:R-:W-:Y:S01]  /*1960*/  IMAD.IADD R56, R155, 0x1, R52 ;  /* 0x000000019b387824 */ /* 0x000fe200078e0234 */
[----:B------:R-:W-:Y:S01]  /*1970*/  SHF.R.S32.HI R53, RZ, 0x5, R25 ;  /* 0x00000005ff357819 */ /* 0x000fe20000011419 */
[C---:B------:R-:W-:Y:S01]  /*1980*/  IMAD R20, R128.reuse, 0x20, R27 ;  /* 0x0000002080147824 */ /* 0x040fe200078e021b */
[----:B------:R-:W-:Y:S01]  /*1990*/  IADD3 R7, R5, 0x60, RZ ;  /* 0x0000006005077810 */ /* 0x000fe20007ffe0ff */
[C---:B------:R-:W-:Y:S01]  /*19a0*/  IMAD R50, R128.reuse, 0x20, R21 ;  /* 0x0000002080327824 */ /* 0x040fe200078e0215 */
[----:B------:R-:W-:Y:S01]  /*19b0*/  ISETP.GE.AND P1, PT, R49, c[0x0][0x17c], PT ;  /* 0x00005f0031007a0c */ /* 0x000fe20003f26270 */
[----:B------:R-:W-:Y:S01]  /*19c0*/  IMAD R54, R128, 0x20, R53 ;  /* 0x0000002080367824 */ /* 0x000fe200078e0235 */
[----:B------:R-:W-:Y:S01]  /*19d0*/  ISETP.GE.AND P0, PT, R51, c[0x0][0x17c], PT ;  /* 0x00005f0033007a0c */ /* 0x000fe20003f06270 */
[----:B------:R-:W-:Y:S01]  /*19e0*/  IMAD.SHL.U32 R22, R7, 0x8, RZ ;  /* 0x0000000807167824 */ /* 0x000fe200078e00ff */
[----:B------:R-:W-:-:S02]  /*19f0*/  ISETP.GE.AND P2, PT, R56, c[0x0][0x17c], PT ;  /* 0x00005f0038007a0c */ /* 0x000fc40003f46270 */
[----:B------:R-:W-:Y:S02]  /*1a00*/  ISETP.GE.OR P1, PT, R20, c[0x0][0x180], P1 ;  /* 0x0000600014007a0c */ /* 0x000fe40000f26670 */
[----:B------:R-:W-:Y:S02]  /*1a10*/  ISETP.GE.OR P0, PT, R50, c[0x0][0x180], P0 ;  /* 0x0000600032007a0c */ /* 0x000fe40000706670 */
[----:B------:R-:W-:Y:S02]  /*1a20*/  ISETP.GE.OR P2, PT, R54, c[0x0][0x180], P2 ;  /* 0x0000600036007a0c */ /* 0x000fe40001746670 */
[----:B------:R-:W-:Y:S02]  /*1a30*/  SHF.R.S32.HI R23, RZ, 0x1f, R22 ;  /* 0x0000001fff177819 */ /* 0x000fe40000011416 */
[----:B------:R-:W-:Y:S02]  /*1a40*/  SHF.R.S32.HI R6, RZ, 0x1f, R7 ;  /* 0x0000001fff067819 */ /* 0x000fe40000011407 */
[----:B------:R-:W-:-:S02]  /*1a50*/  LEA.HI R23, R23, R22, RZ, 0x8 ;  /* 0x0000001617177211 */ /* 0x000fc400078f40ff */
[----:B------:R-:W-:Y:S01]  /*1a60*/  LEA.HI R24, R6, R7, RZ, 0x5 ;  /* 0x0000000706187211 */ /* 0x000fe200078f28ff */
[----:B------:R-:W-:Y:S01]  /*1a70*/  @!P1 IMAD R6, R20, c[0x0][0x17c], RZ ;  /* 0x00005f0014069a24 */ /* 0x000fe200078e02ff */
[----:B------:R-:W-:Y:S01]  /*1a80*/  LOP3.LUT R23, R23, 0xffffff00, RZ, 0xc0, !PT ;  /* 0xffffff0017177812 */ /* 0x000fe200078ec0ff */
[----:B------:R-:W-:Y:S02]  /*1a90*/  @!P0 IMAD R25, R21, 0x100, R48 ;  /* 0x0000010015198824 */ /* 0x000fe400078e0230 */
[----:B------:R-:W-:Y:S02]  /*1aa0*/  @!P0 IMAD R20, R50, c[0x0][0x17c], RZ ;  /* 0x00005f0032148a24 */ /* 0x000fe400078e02ff */
[----:B------:R-:W-:Y:S02]  /*1ab0*/  @!P2 IMAD R21, R54, c[0x0][0x17c], RZ ;  /* 0x00005f003615aa24 */ /* 0x000fe400078e02ff */
[----:B------:R-:W-:Y:S01]  /*1ac0*/  @!P1 IMAD R7, R27, 0x100, R26 ;  /* 0x000001001b079824 */ /* 0x000fe200078e021a */
[----:B------:R-:W-:Y:S01]  /*1ad0*/  @!P0 IADD3 R50, P4, R51, R20, RZ ;  /* 0x0000001433328210 */ /* 0x000fe20007f9e0ff */
[----:B------:R-:W-:Y:S01]  /*1ae0*/  IMAD.IADD R58, R22, 0x1, -R23 ;  /* 0x00000001163a7824 */ /* 0x000fe200078e0a17 */
[----:B------:R-:W-:Y:S01]  /*1af0*/  @!P1 SHF.R.S32.HI R23, RZ, 0x1f, R49 ;  /* 0x0000001fff179819 */ /* 0x000fe20000011431 */
[----:B------:R-:W-:Y:S01]  /*1b00*/  @!P2 IMAD R27, R53, 0x100, R52 ;  /* 0x00000100351ba824 */ /* 0x000fe200078e0234 */
[----:B------:R-:W-:Y:S01]  /*1b10*/  @!P1 IADD3 R52, P3, R49, R6, RZ ;  /* 0x0000000631349210 */ /* 0x000fe20007f7e0ff */
[--C-:B------:R-:W-:Y:S01]  /*1b20*/  @!P0 IMAD R25, R25, 0x2, R4.reuse ;  /* 0x0000000219198824 */ /* 0x100fe200078e0204 */
[----:B------:R-:W-:Y:S01]  /*1b30*/  @!P0 SHF.R.S32.HI R49, RZ, 0x1f, R51 ;  /* 0x0000001fff318819 */ /* 0x000fe20000011433 */
[----:B------:R-:W-:Y:S01]  /*1b40*/  @!P2 IMAD R27, R27, 0x2, R4 ;  /* 0x000000021b1ba824 */ /* 0x000fe200078e0204 */
[----:B------:R-:W-:-:S02]  /*1b50*/  @!P2 SHF.R.S32.HI R26, RZ, 0x1f, R56 ;  /* 0x0000001fff1aa819 */ /* 0x000fc40000011438 */
[----:B------:R-:W-:Y:S02]  /*1b60*/  @!P2 IADD3 R48, P5, R56, R21, RZ ;  /* 0x000000153830a210 */ /* 0x000fe40007fbe0ff */
[----:B------:R-:W-:Y:S02]  /*1b70*/  @!P1 LEA.HI.X.SX32 R23, R6, R23, 0x1, P3 ;  /* 0x0000001706179211 */ /* 0x000fe400018f0eff */
[----:B------:R-:W-:Y:S01]  /*1b80*/  @!P0 LEA.HI.X.SX32 R51, R20, R49, 0x1, P4 ;  /* 0x0000003114338211 */ /* 0x000fe200020f0eff */
[----:B------:R-:W-:Y:S01]  /*1b90*/  @!P1 IMAD R49, R7, 0x2, R4 ;  /* 0x0000000207319824 */ /* 0x000fe200078e0204 */
[----:B------:R-:W-:Y:S02]  /*1ba0*/  @!P1 LEA R22, P3, R52, c[0x0][0x168], 0x1 ;  /* 0x00005a0034169a11 */ /* 0x000fe400078608ff */
[----:B------:R-:W-:Y:S02]  /*1bb0*/  @!P2 LEA.HI.X.SX32 R21, R21, R26, 0x1, P5 ;  /* 0x0000001a1515a211 */ /* 0x000fe400028f0eff */
[----:B------:R-:W-:-:S02]  /*1bc0*/  @!P0 LEA R6, P4, R50, c[0x0][0x168], 0x1 ;  /* 0x00005a0032068a11 */ /* 0x000fc400078808ff */
[----:B------:R-:W-:Y:S02]  /*1bd0*/  @!P2 LEA R20, P5, R48, c[0x0][0x168], 0x1 ;  /* 0x00005a003014aa11 */ /* 0x000fe400078a08ff */
[----:B------:R-:W-:Y:S02]  /*1be0*/  @!P1 LEA.HI.X R23, R52, c[0x0][0x16c], R23, 0x1, P3 ;  /* 0x00005b0034179a11 */ /* 0x000fe400018f0c17 */
[----:B------:R-:W-:Y:S02]  /*1bf0*/  @!P0 LEA.HI.X R7, R50, c[0x0][0x16c], R51, 0x1, P4 ;  /* 0x00005b0032078a11 */ /* 0x000fe400020f0c33 */
[----:B------:R-:W-:Y:S01]  /*1c00*/  @!P2 LEA.HI.X R21, R48, c[0x0][0x16c], R21, 0x1, P5 ;  /* 0x00005b003015aa11 */ /* 0x000fe200028f0c15 */
[----:B------:R-:W-:Y:S01]  /*1c10*/  IMAD.IADD R48, R155, 0x1, R58 ;  /* 0x000000019b307824 */ /* 0x000fe200078e023a */
[----:B------:R-:W-:Y:S01]  /*1c20*/  SHF.R.S32.HI R51, RZ, 0x5, R24 ;  /* 0x00000005ff337819 */ /* 0x000fe20000011418 */
[----:B------:R-:W-:Y:S01]  /*1c30*/  @!PT LDS RZ, [RZ] ;  /* 0x00000000fffff984 */ /* 0x000fe20000000800 */
[----:B------:R-:W-:Y:S01]  /*1c40*/  @!PT LDS RZ, [RZ] ;  /* 0x00000000fffff984 */ /* 0x000fe20000000800 */
[----:B------:R-:W-:Y:S01]  /*1c50*/  @!PT LDS RZ, [RZ] ;  /* 0x00000000fffff984 */ /* 0x000fe20000000800 */
[----:B------:R1:W-:Y:S01]  /*1c60*/  @!P1 LDGSTS.E.128 [R49+0x4080], [R22.64] ;  /* 0x0408000016319fae */ /* 0x0003e2000b921c46 */
[----:B------:R-:W-:-:S02]  /*1c70*/  IADD3 R24, R5, 0x80, RZ ;  /* 0x0000008005187810 */ /* 0x000fc40007ffe0ff */
[----:B------:R-:W-:Y:S01]  /*1c80*/  ISETP.GE.AND P1, PT, R48, c[0x0][0x17c], PT ;  /* 0x00005f0030007a0c */ /* 0x000fe20003f26270 */
[----:B------:R1:W-:Y:S01]  /*1c90*/  @!P0 LDGSTS.E.128 [R25+0x4080], [R6.64] ;  /* 0x0408000006198fae */ /* 0x0003e2000b921c46 */
[----:B------:R-:W-:Y:S01]  /*1ca0*/  IMAD R26, R128, 0x20, R51 ;  /* 0x00000020801a7824 */ /* 0x000fe200078e0233 */
[----:B------:R-:W-:Y:S02]  /*1cb0*/  ISETP.GE.AND P0, PT, R5, 0x380, PT ;  /* 0x000003800500780c */ /* 0x000fe40003f06270 */
[----:B------:R1:W-:Y:S02]  /*1cc0*/  @!P2 LDGSTS.E.128 [R27+0x4080], [R20.64] ;  /* 0x04080000141bafae */ /* 0x0003e4000b921c46 */
[----:B------:R-:W-:-:S13]  /*1cd0*/  ISETP.GE.OR P1, PT, R26, c[0x0][0x180], P1 ;  /* 0x000060001a007a0c */ /* 0x000fda0000f26670 */
        /* <DEDUP_REMOVED lines=10> */
.L_x_23:
[----:B-1----:R-:W-:Y:S05]  /*1d80*/  BSYNC B1 ;  /* 0x0000000000017941 */ /* 0x002fea0003800000 */
.L_x_22:
[----:B------:R-:W-:Y:S01]  /*1d90*/  IMAD.MOV.U32 R5, RZ, RZ, R24 ;  /* 0x000000ffff057224 */ /* 0x000fe200078e0018 */
[----:B------:R-:W-:Y:S05]  /*1da0*/  @!P0 BRA `(.L_x_24) ;  /* 0xfffff9f000008947 */ /* 0x000fea000383ffff */
.L_x_15:
[----:B------:R-:W-:Y:S05]  /*1db0*/  BSYNC B2 ;  /* 0x0000000000027941 */ /* 0x000fea0003800000 */
.L_x_14:
[----:B------:R-:W0:Y:S01]  /*1dc0*/  LDGDEPBAR ;  /* 0x00000000000079af */ /* 0x000e220000000000 */
[----:B------:R-:W-:-:S04]  /*1dd0*/  DEPBAR.LE SB0, 0x0 ;  /* 0x000080000000791a */ /* 0x000fc80000000000 */
.L_x_2:
[----:B------:R-:W-:Y:S05]  /*1de0*/  BSYNC B0 ;  /* 0x0000000000007941 */ /* 0x000fea0003800000 */
.L_x_1:
[----:B------:R-:W-:Y:S01]  /*1df0*/  BAR.SYNC.DEFER_BLOCKING 0x0 ;  /* 0x0000000000007b1d */ /* 0x000fe20000010000 */
[----:B------:R-:W-:-:S13]  /*1e00*/  ISETP.GE.AND P0, PT, R0, 0x20, PT ;  /* 0x000000200000780c */ /* 0x000fda0003f06270 */
[----:B------:R-:W-:Y:S05]  /*1e10*/  @!P0 BRA `(.L_x_25) ;  /* 0x00000b6000008947 */ /* 0x000fea0003800000 */
[----:B-1----:R-:W1:Y:S01]  /*1e20*/  S2R R6, SR_LANEID ;  /* 0x0000000000067919 */ /* 0x002e620000000000 */
[C---:B------:R-:W-:Y:S01]  /*1e30*/  IMAD.SHL.U32 R7, R128.reuse, 0x2000, RZ ;  /* 0x0000200080077824 */ /* 0x040fe200078e00ff */
[----:B------:R-:W-:Y:S01]  /*1e40*/  WARPSYNC 0xffffffff ;  /* 0xffffffff00007948 */ /* 0x000fe20003800000 */
[----:B------:R-:W-:-:S03]  /*1e50*/  IMAD.SHL.U32 R157, R128, 0x4000, RZ ;  /* 0x00004000809d7824 */ /* 0x000fc600078e00ff */
[----:B------:R-:W-:Y:S02]  /*1e60*/  LOP3.LUT R7, R7, 0x2000, RZ, 0xc0, !PT ;  /* 0x0000200007077812 */ /* 0x000fe400078ec0ff */
[----:B------:R-:W-:-:S03]  /*1e70*/  LOP3.LUT R157, R157, 0x4000, RZ, 0xc0, !PT ;  /* 0x000040009d9d7812 */ /* 0x000fc600078ec0ff */
[----:B------:R-:W-:Y:S01]  /*1e80*/  IMAD R52, R154, 0x400, R7 ;  /* 0x000004009a347824 */ /* 0x000fe200078e0207 */
[C---:B------:R-:W-:Y:S02]  /*1e90*/  IADD3 R7, R157.reuse, 0x40a0, RZ ;  /* 0x000040a09d077810 */ /* 0x040fe40007ffe0ff */
[C---:B------:R-:W-:Y:S02]  /*1ea0*/  IADD3 R21, R157.reuse, 0x40c0, RZ ;  /* 0x000040c09d157810 */ /* 0x040fe40007ffe0ff */
[C---:B------:R-:W-:Y:S02]  /*1eb0*/  IADD3 R23, R157.reuse, 0x40e0, RZ ;  /* 0x000040e09d177810 */ /* 0x040fe40007ffe0ff */
[C---:B------:R-:W-:Y:S02]  /*1ec0*/  IADD3 R61, R157.reuse, 0x4220, RZ ;  /* 0x000042209d3d7810 */ /* 0x040fe40007ffe0ff */
[C---:B------:R-:W-:Y:S02]  /*1ed0*/  IADD3 R55, R157.reuse, 0x4200, RZ ;  /* 0x000042009d377810 */ /* 0x040fe40007ffe0ff */
[----:B------:R-:W-:-:S02]  /*1ee0*/  IADD3 R63, R157, 0x4240, RZ ;  /* 0x000042409d3f7810 */ /* 0x000fc40007ffe0ff */
[--C-:B-1----:R-:W-:Y:S02]  /*1ef0*/  SHF.R.U32.HI R4, RZ, 0x3, R6.reuse ;  /* 0x00000003ff047819 */ /* 0x102fe40000011606 */
[----:B------:R-:W-:Y:S02]  /*1f00*/  LOP3.LUT R5, R6, 0x7, RZ, 0xc0, !PT ;  /* 0x0000000706057812 */ /* 0x000fe400078ec0ff */
[----:B------:R-:W-:Y:S01]  /*1f10*/  IADD3 R105, R157, 0x60a0, RZ ;  /* 0x000060a09d697810 */ /* 0x000fe20007ffe0ff */
[----:B------:R-:W-:Y:S01]  /*1f20*/  IMAD.SHL.U32 R20, R4, 0x8, RZ ;  /* 0x0000000804147824 */ /* 0x000fe200078e00ff */
[----:B------:R-:W-:-:S04]  /*1f30*/  SHF.R.U32.HI R4, RZ, 0x4, R6 ;  /* 0x00000004ff047819 */ /* 0x000fc80000011606 */
[----:B------:R-:W-:Y:S01]  /*1f40*/  LOP3.LUT R5, R20, 0x8, R5, 0xe2, !PT ;  /* 0x0000000814057812 */ /* 0x000fe200078ee205 */
[----:B------:R-:W-:-:S04]  /*1f50*/  IMAD.SHL.U32 R4, R4, 0x8, RZ ;  /* 0x0000000804047824 */ /* 0x000fc800078e00ff */
[C-C-:B------:R-:W-:Y:S02]  /*1f60*/  IMAD R53, R5.reuse, 0x20, R4.reuse ;  /* 0x0000002005357824 */ /* 0x140fe400078e0204 */
[----:B------:R-:W-:Y:S01]  /*1f70*/  IMAD R156, R5, 0x100, R4 ;  /* 0x00000100059c7824 */ /* 0x000fe200078e0204 */
[C---:B------:R-:W-:Y:S02]  /*1f80*/  IADD3 R5, R157.reuse, 0x4080, RZ ;  /* 0x000040809d057810 */ /* 0x040fe40007ffe0ff */
[----:B------:R-:W-:Y:S01]  /*1f90*/  IADD3 R4, R52, -0x380, RZ ;  /* 0xfffffc8034047810 */ /* 0x000fe20007ffe0ff */
[----:B------:R-:W-:Y:S01]  /*1fa0*/  IMAD.U32 R48, R156, 0x2, R7 ;  /* 0x000000029c307824 */ /* 0x000fe200078e0007 */
[----:B------:R-:W-:Y:S01]  /*1fb0*/  IADD3 R52, R52, -0x360, RZ ;  /* 0xfffffca034347810 */ /* 0x000fe20007ffe0ff */
[----:B------:R-:W-:Y:S01]  /*1fc0*/  IMAD.U32 R54, R156, 0x2, R5 ;  /* 0x000000029c367824 */ /* 0x000fe200078e0005 */
[----:B------:R-:W-:Y:S01]  /*1fd0*/  IADD3 R5, R157, 0x4100, RZ ;  /* 0x000041009d057810 */ /* 0x000fe20007ffe0ff */
[----:B------:R-:W-:-:S02]  /*1fe0*/  IMAD.U32 R56, R53, 0x2, R4 ;  /* 0x0000000235387824 */ /* 0x000fc400078e0004 */
[C---:B------:R-:W-:Y:S01]  /*1ff0*/  IMAD.U32 R24, R156.reuse, 0x2, R21 ;  /* 0x000000029c187824 */ /* 0x040fe200078e0015 */
[----:B------:R-:W-:Y:S01]  /*2000*/  LDSM.16.MT88.4 R108, [R54] ;  /* 0x00000000366c783b */ /* 0x000fe20000004200 */
[C---:B------:R-:W-:Y:S02]  /*2010*/  IMAD.U32 R23, R156.reuse, 0x2, R23 ;  /* 0x000000029c177824 */ /* 0x040fe400078e0017 */
[C---:B------:R-:W-:Y:S01]  /*2020*/  IMAD.U32 R6, R156.reuse, 0x2, R5 ;  /* 0x000000029c067824 */ /* 0x040fe200078e0005 */
[----:B------:R-:W1:Y:S01]  /*2030*/  LDSM.16.M88.4 R56, [R56] ;  /* 0x000000003838783b */ /* 0x000e620000000200 */
[----:B------:R-:W-:Y:S01]  /*2040*/  IMAD.U32 R52, R53, 0x2, R52 ;  /* 0x0000000235347824 */ /* 0x000fe200078e0034 */
[C---:B------:R-:W-:Y:S01]  /*2050*/  IADD3 R53, R157.reuse, 0x41e0, RZ ;  /* 0x000041e09d357810 */ /* 0x040fe20007ffe0ff */
[C---:B------:R-:W-:Y:S01]  /*2060*/  IMAD.U32 R105, R156.reuse, 0x2, R105 ;  /* 0x000000029c697824 */ /* 0x040fe200078e0069 */
[----:B------:R-:W2:Y:S04]  /*2070*/  LDSM.16.MT88.4 R48, [R48] ;  /* 0x000000003030783b */ /* 0x000ea80000004200 */
[----:B------:R-:W3:Y:S04]  /*2080*/  LDSM.16.MT88.4 R24, [R24] ;  /* 0x000000001818783b */ /* 0x000ee80000004200 */
[----:B------:R-:W4:Y:S04]  /*2090*/  LDSM.16.MT88.4 R20, [R23] ;  /* 0x000000001714783b */ /* 0x000f280000004200 */
[----:B------:R-:W5:Y:S04]  /*20a0*/  LDSM.16.MT88.4 R4, [R6] ;  /* 0x000000000604783b */ /* 0x000f680000004200 */
[----:B------:R-:W-:Y:S01]  /*20b0*/  LDSM.16.MT88.4 R104, [R105] ;  /* 0x000000006968783b */ /* 0x000fe20000004200 */
[C---:B-1----:R-:W-:Y:S08]  /*20c0*/  HMMA.16816.F16 R126, R56.reuse, R108, R116 ;  /* 0x0000006c387e723c */ /* 0x042ff00000000874 */
[C---:B--2---:R-:W-:Y:S07]  /*20d0*/  HMMA.16816.F16 R122, R56.reuse, R48, R122 ;  /* 0x00000030387a723c */ /* 0x044fee000000087a */
[----:B------:R-:W-:Y:S01]  /*20e0*/  IADD3 R49, R157, 0x41a0, RZ ;  /* 0x000041a09d317810 */ /* 0x000fe20007ffe0ff */
[----:B------:R-:W-:Y:S01]  /*20f0*/  HMMA.16816.F16 R108, R56, R50, R124 ;  /* 0x00000032386c723c */ /* 0x000fe2000000087c */
[----:B------:R-:W-:-:S03]  /*2100*/  IMAD.U32 R48, R156, 0x2, R61 ;  /* 0x000000029c307824 */ /* 0x000fc600078e003d */
[----:B------:R-:W-:-:S03]  /*2110*/  IMAD.U32 R72, R156, 0x2, R49 ;  /* 0x000000029c487824 */ /* 0x000fc600078e0031 */
[C---:B------:R-:W-:Y:S01]  /*2120*/  IADD3 R51, R157.reuse, 0x41c0, RZ ;  /* 0x000041c09d337810 */ /* 0x040fe20007ffe0ff */
[C---:B---3--:R-:W-:Y:S02]  /*2130*/  HMMA.16816.F16 R12, R56.reuse, R24, R12 ;  /* 0x00000018380c723c */ /* 0x048fe4000000080c */
[----:B------:R-:W-:Y:S02]  /*2140*/  LDSM.16.MT88.4 R72, [R72] ;  /* 0x000000004848783b */ /* 0x000fe40000004200 */
[C---:B------:R-:W-:Y:S02]  /*2150*/  IMAD.U32 R68, R156.reuse, 0x2, R51 ;  /* 0x000000029c447824 */ /* 0x040fe400078e0033 */
[----:B------:R-:W1:Y:S01]  /*2160*/  LDSM.16.MT88.4 R48, [R48] ;  /* 0x000000003030783b */ /* 0x000e620000004200 */
[----:B------:R-:W-:Y:S01]  /*2170*/  IADD3 R25, R157, 0x4160, RZ ;  /* 0x000041609d197810 */ /* 0x000fe20007ffe0ff */
[----:B------:R-:W-:Y:S01]  /*2180*/  HMMA.16816.F16 R10, R56, R26, R10 ;  /* 0x0000001a380a723c */ /* 0x000fe2000000080a */
[C---:B------:R-:W-:Y:S01]  /*2190*/  IMAD.U32 R24, R156.reuse, 0x2, R55 ;  /* 0x000000029c187824 */ /* 0x040fe200078e0037 */
[----:B------:R-:W-:Y:S02]  /*21a0*/  LDSM.16.MT88.4 R68, [R68] ;  /* 0x000000004444783b */ /* 0x000fe40000004200 */
[----:B------:R-:W-:-:S03]  /*21b0*/  IMAD.U32 R80, R156, 0x2, R25 ;  /* 0x000000029c507824 */ /* 0x000fc600078e0019 */
[C---:B------:R-:W-:Y:S01]  /*21c0*/  IADD3 R27, R157.reuse, 0x4180, RZ ;  /* 0x000041809d1b7810 */ /* 0x040fe20007ffe0ff */
[C---:B----4-:R-:W-:Y:S02]  /*21d0*/  HMMA.16816.F16 R2, R56.reuse, R20, R2 ;  /* 0x000000143802723c */ /* 0x050fe40000000802 */
[----:B------:R-:W2:Y:S02]  /*21e0*/  LDSM.16.MT88.4 R80, [R80] ;  /* 0x000000005050783b */ /* 0x000ea40000004200 */
[C---:B------:R-:W-:Y:S02]  /*21f0*/  IMAD.U32 R76, R156.reuse, 0x2, R27 ;  /* 0x000000029c4c7824 */ /* 0x040fe400078e001b */
[----:B------:R-:W-:Y:S01]  /*2200*/  LDSM.16.MT88.4 R24, [R24] ;  /* 0x000000001818783b */ /* 0x000fe20000004200 */
[----:B------:R-:W-:Y:S01]  /*2210*/  IADD3 R21, R157, 0x4120, RZ ;  /* 0x000041209d157810 */ /* 0x000fe20007ffe0ff */
[----:B------:R-:W-:Y:S01]  /*2220*/  HMMA.16816.F16 R8, R56, R22, R8 ;  /* 0x000000163808723c */ /* 0x000fe20000000808 */
[C---:B------:R-:W-:Y:S01]  /*2230*/  IMAD.U32 R20, R156.reuse, 0x2, R53 ;  /* 0x000000029c147824 */ /* 0x040fe200078e0035 */
[----:B------:R-:W-:Y:S02]  /*2240*/  LDSM.16.MT88.4 R76, [R76] ;  /* 0x000000004c4c783b */ /* 0x000fe40000004200 */
[----:B------:R-:W-:-:S02]  /*2250*/  IMAD.U32 R21, R156, 0x2, R21 ;  /* 0x000000029c157824 */ /* 0x000fc400078e0015 */
[----:B------:R-:W-:Y:S01]  /*2260*/  LDSM.16.M88.4 R52, [R52] ;  /* 0x000000003434783b */ /* 0x000fe20000000200 */
[C---:B------:R-:W-:Y:S01]  /*2270*/  IADD3 R23, R157.reuse, 0x4140, RZ ;  /* 0x000041409d177810 */ /* 0x040fe20007ffe0ff */
[C---:B-----5:R-:W-:Y:S02]  /*2280*/  HMMA.16816.F16 R4, R56.reuse, R4, R64 ;  /* 0x000000043804723c */ /* 0x060fe40000000840 */
[----:B------:R-:W3:Y:S02]  /*2290*/  LDSM.16.MT88.4 R88, [R21] ;  /* 0x000000001558783b */ /* 0x000ee40000004200 */
[C---:B------:R-:W-:Y:S02]  /*22a0*/  IMAD.U32 R84, R156.reuse, 0x2, R23 ;  /* 0x000000029c547824 */ /* 0x040fe400078e0017 */
[----:B------:R-:W-:Y:S01]  /*22b0*/  LDSM.16.MT88.4 R20, [R20] ;  /* 0x000000001414783b */ /* 0x000fe20000004200 */
[----:B------:R-:W-:Y:S01]  /*22c0*/  IADD3 R65, R157, 0x4260, RZ ;  /* 0x000042609d417810 */ /* 0x000fe20007ffe0ff */
[----:B------:R-:W-:Y:S01]  /*22d0*/  HMMA.16816.F16 R6, R56, R6, R66 ;  /* 0x000000063806723c */ /* 0x000fe20000000842 */
[C---:B------:R-:W-:Y:S01]  /*22e0*/  IMAD.U32 R64, R156.reuse, 0x2, R63 ;  /* 0x000000029c407824 */ /* 0x040fe200078e003f */
[----:B------:R-:W4:Y:S02]  /*22f0*/  LDSM.16.MT88.4 R84, [R84] ;  /* 0x000000005454783b */ /* 0x000f240000004200 */
[----:B------:R-:W-:-:S03]  /*2300*/  IMAD.U32 R60, R156, 0x2, R65 ;  /* 0x000000029c3c7824 */ /* 0x000fc600078e0041 */
[C---:B------:R-:W-:Y:S01]  /*2310*/  IADD3 R67, R157.reuse, 0x6080, RZ ;  /* 0x000060809d437810 */ /* 0x040fe20007ffe0ff */
[C---:B------:R-:W-:Y:S02]  /*2320*/  HMMA.16816.F16 R110, R56.reuse, R110, R118 ;  /* 0x0000006e386e723c */ /* 0x040fe40000000876 */
[----:B------:R-:W-:Y:S02]  /*2330*/  LDSM.16.MT88.4 R60, [R60] ;  /* 0x000000003c3c783b */ /* 0x000fe40000004200 */
[C---:B------:R-:W-:Y:S02]  /*2340*/  IMAD.U32 R116, R156.reuse, 0x2, R67 ;  /* 0x000000029c747824 */ /* 0x040fe400078e0043 */
[----:B------:R-:W5:Y:S02]  /*2350*/  LDSM.16.MT88.4 R64, [R64] ;  /* 0x000000004040783b */ /* 0x000f640000004200 */
[C---:B-1----:R-:W-:Y:S02]  /*2360*/  HMMA.16816.F16 R46, R56.reuse, R48, R46 ;  /* 0x00000030382e723c */ /* 0x042fe4000000082e */
[----:B------:R-:W1:Y:S06]  /*2370*/  LDSM.16.MT88.4 R116, [R116] ;  /* 0x000000007474783b */ /* 0x000e6c0000004200 */
[C---:B------:R-:W-:Y:S08]  /*2380*/  HMMA.16816.F16 R48, R56.reuse, R50, R102 ;  /* 0x000000323830723c */ /* 0x040ff00000000866 */
[C---:B--2---:R-:W-:Y:S07]  /*2390*/  HMMA.16816.F16 R36, R56.reuse, R80, R36 ;  /* 0x000000503824723c */ /* 0x044fee0000000824 */
[C---:B------:R-:W-:Y:S01]  /*23a0*/  IADD3 R81, R157.reuse, 0x61c0, RZ ;  /* 0x000061c09d517810 */ /* 0x040fe20007ffe0ff */
[C---:B---3--:R-:W-:Y:S07]  /*23b0*/  HMMA.16816.F16 R28, R56.reuse, R88, R28 ;  /* 0x00000058381c723c */ /* 0x048fee000000081c */
[----:B------:R-:W-:Y:S01]  /*23c0*/  IADD3 R89, R157, 0x6200, RZ ;  /* 0x000062009d597810 */ /* 0x000fe20007ffe0ff */
[----:B------:R-:W-:Y:S01]  /*23d0*/  HMMA.16816.F16 R30, R56, R90, R30 ;  /* 0x0000005a381e723c */ /* 0x000fe2000000081e */
[----:B------:R-:W-:-:S07]  /*23e0*/  IMAD.U32 R88, R156, 0x2, R81 ;  /* 0x000000029c587824 */ /* 0x000fce00078e0051 */
[C---:B----4-:R-:W-:Y:S07]  /*23f0*/  HMMA.16816.F16 R32, R56.reuse, R84, R32 ;  /* 0x000000543820723c */ /* 0x050fee0000000820 */
[C---:B------:R-:W-:Y:S01]  /*2400*/  IADD3 R85, R157.reuse, 0x61e0, RZ ;  /* 0x000061e09d557810 */ /* 0x040fe20007ffe0ff */
[C---:B------:R-:W-:Y:S08]  /*2410*/  HMMA.16816.F16 R34, R56.reuse, R86, R34 ;  /* 0x000000563822723c */ /* 0x040ff00000000822 */
[C---:B------:R-:W-:Y:S08]  /*2420*/  HMMA.16816.F16 R38, R56.reuse, R82, R38 ;  /* 0x000000523826723c */ /* 0x040ff00000000826 */
[C---:B------:R-:W-:Y:S07]  /*2430*/  HMMA.16816.F16 R40, R56.reuse, R76, R40 ;  /* 0x0000004c3828723c */ /* 0x040fee0000000828 */
[----:B------:R-:W-:Y:S01]  /*2440*/  IADD3 R77, R157, 0x61a0, RZ ;  /* 0x000061a09d4d7810 */ /* 0x000fe20007ffe0ff */
[----:B------:R-:W-:Y:S04]  /*2450*/  HMMA.16816.F16 R42, R56, R78, R42 ;  /* 0x0000004e382a723c */ /* 0x000fe8000000082a */
[----:B------:R-:W-:-:S04]  /*2460*/  IMAD.U32 R84, R156, 0x2, R77 ;  /* 0x000000029c547824 */ /* 0x000fc800078e004d */
[C---:B------:R-:W-:Y:S07]  /*2470*/  HMMA.16816.F16 R44, R56.reuse, R72, R44 ;  /* 0x00000048382c723c */ /* 0x040fee000000082c */
[----:B------:R-:W-:Y:S01]  /*2480*/  IADD3 R73, R157, 0x6180, RZ ;  /* 0x000061809d497810 */ /* 0x000fe20007ffe0ff */
[----:B------:R-:W-:Y:S04]  /*2490*/  HMMA.16816.F16 R14, R56, R74, R14 ;  /* 0x0000004a380e723c */ /* 0x000fe8000000080e */
[----:B------:R-:W-:-:S04]  /*24a0*/  IMAD.U32 R80, R156, 0x2, R73 ;  /* 0x000000029c507824 */ /* 0x000fc800078e0049 */
[C---:B------:R-:W-:Y:S02]  /*24b0*/  HMMA.16816.F16 R16, R56.reuse, R68, R16 ;  /* 0x000000443810723c */ /* 0x040fe40000000810 */
[----:B------:R-:W-:Y:S05]  /*24c0*/  LDSM.16.MT88.4 R80, [R80] ;  /* 0x000000005050783b */ /* 0x000fea0000004200 */
[----:B------:R-:W-:Y:S01]  /*24d0*/  IADD3 R69, R157, 0x6160, RZ ;  /* 0x000061609d457810 */ /* 0x000fe20007ffe0ff */
[----:B------:R-:W-:Y:S04]  /*24e0*/  HMMA.16816.F16 R18, R56, R70, R18 ;  /* 0x000000463812723c */ /* 0x000fe80000000812 */
[----:B------:R-:W-:-:S04]  /*24f0*/  IMAD.U32 R76, R156, 0x2, R69 ;  /* 0x000000029c4c7824 */ /* 0x000fc800078e0045 */
[C---:B------:R-:W-:Y:S02]  /*2500*/  HMMA.16816.F16 R20, R56.reuse, R20, R92 ;  /* 0x000000143814723c */ /* 0x040fe4000000085c */
[----:B------:R-:W-:Y:S05]  /*2510*/  LDSM.16.MT88.4 R76, [R76] ;  /* 0x000000004c4c783b */ /* 0x000fea0000004200 */
[C---:B------:R-:W-:Y:S01]  /*2520*/  IADD3 R93, R157.reuse, 0x6220, RZ ;  /* 0x000062209d5d7810 */ /* 0x040fe20007ffe0ff */
[C---:B------:R-:W-:Y:S01]  /*2530*/  HMMA.16816.F16 R22, R56.reuse, R22, R94 ;  /* 0x000000163816723c */ /* 0x040fe2000000085e */
[C---:B------:R-:W-:Y:S02]  /*2540*/  IMAD.U32 R92, R156.reuse, 0x2, R85 ;  /* 0x000000029c5c7824 */ /* 0x040fe400078e0055 */
[----:B------:R-:W-:Y:S05]  /*2550*/  LDSM.16.MT88.4 R84, [R84] ;  /* 0x000000005454783b */ /* 0x000fea0000004200 */
[C---:B------:R-:W-:Y:S07]  /*2560*/  HMMA.16816.F16 R24, R56.reuse, R24, R96 ;  /* 0x000000183818723c */ /* 0x040fee0000000860 */
[----:B------:R-:W-:Y:S01]  /*2570*/  IADD3 R97, R157, 0x6240, RZ ;  /* 0x000062409d617810 */ /* 0x000fe20007ffe0ff */
[----:B------:R-:W-:Y:S01]  /*2580*/  HMMA.16816.F16 R26, R56, R26, R98 ;  /* 0x0000001a381a723c */ /* 0x000fe20000000862 */
[----:B------:R-:W-:-:S02]  /*2590*/  IMAD.U32 R96, R156, 0x2, R89 ;  /* 0x000000029c607824 */ /* 0x000fc400078e0059 */
[----:B------:R-:W-:Y:S05]  /*25a0*/  LDSM.16.MT88.4 R88, [R88] ;  /* 0x000000005858783b */ /* 0x000fea0000004200 */
[C---:B-----5:R-:W-:Y:S07]  /*25b0*/  HMMA.16816.F16 R50, R56.reuse, R64, R100 ;  /* 0x000000403832723c */ /* 0x060fee0000000864 */
[----:B------:R-:W-:Y:S01]  /*25c0*/  IADD3 R65, R157, 0x6140, RZ ;  /* 0x000061409d417810 */ /* 0x000fe20007ffe0ff */
[----:B------:R-:W-:Y:S01]  /*25d0*/  HMMA.16816.F16 R112, R56, R66, R112 ;  /* 0x000000423870723c */ /* 0x000fe20000000870 */
[----:B------:R-:W-:-:S02]  /*25e0*/  IMAD.U32 R100, R156, 0x2, R93 ;  /* 0x000000029c647824 */ /* 0x000fc400078e005d */
[----:B------:R-:W-:Y:S01]  /*25f0*/  LDSM.16.MT88.4 R92, [R92] ;  /* 0x000000005c5c783b */ /* 0x000fe20000004200 */
[----:B------:R-:W-:-:S03]  /*2600*/  IMAD.U32 R72, R156, 0x2, R65 ;  /* 0x000000029c487824 */ /* 0x000fc600078e0041 */
[----:B------:R-:W2:Y:S01]  /*2610*/  LDSM.16.MT88.4 R100, [R100] ;  /* 0x000000006464783b */ /* 0x000ea20000004200 */
[C---:B------:R-:W-:Y:S03]  /*2620*/  HMMA.16816.F16 R114, R56.reuse, R60, R114 ;  /* 0x0000003c3872723c */ /* 0x040fe60000000872 */
[----:B------:R-:W3:Y:S04]  /*2630*/  LDSM.16.MT88.4 R72, [R72] ;  /* 0x000000004848783b */ /* 0x000ee80000004200 */
[----:B------:R-:W-:Y:S01]  /*2640*/  IADD3 R61, R157, 0x6100, RZ ;  /* 0x000061009d3d7810 */ /* 0x000fe20007ffe0ff */
[----:B------:R-:W-:Y:S04]  /*2650*/  HMMA.16816.F16 R120, R56, R62, R120 ;  /* 0x0000003e3878723c */ /* 0x000fe80000000878 */
[----:B------:R-:W-:-:S03]  /*2660*/  IMAD.U32 R64, R156, 0x2, R61 ;  /* 0x000000029c407824 */ /* 0x000fc600078e003d */
[C---:B------:R-:W-:Y:S01]  /*2670*/  IADD3 R57, R157.reuse, 0x60c0, RZ ;  /* 0x000060c09d397810 */ /* 0x040fe20007ffe0ff */
[C---:B-1----:R-:W-:Y:S01]  /*2680*/  HMMA.16816.F16 R118, R52.reuse, R118, R110 ;  /* 0x000000763476723c */ /* 0x042fe2000000086e */
[C---:B------:R-:W-:Y:S01]  /*2690*/  IADD3 R59, R157.reuse, 0x60e0, RZ ;  /* 0x000060e09d3b7810 */ /* 0x040fe20007ffe0ff */
[----:B------:R-:W1:Y:S01]  /*26a0*/  LDSM.16.MT88.4 R64, [R64] ;  /* 0x000000004040783b */ /* 0x000e620000004200 */
[C---:B------:R-:W-:Y:S01]  /*26b0*/  IADD3 R63, R157.reuse, 0x6120, RZ ;  /* 0x000061209d3f7810 */ /* 0x040fe20007ffe0ff */
[C---:B------:R-:W-:Y:S01]  /*26c0*/  IMAD.U32 R57, R156.reuse, 0x2, R57 ;  /* 0x000000029c397824 */ /* 0x040fe200078e0039 */
[----:B------:R-:W-:Y:S01]  /*26d0*/  IADD3 R157, R157, 0x6260, RZ ;  /* 0x000062609d9d7810 */ /* 0x000fe20007ffe0ff */
[C---:B------:R-:W-:Y:S02]  /*26e0*/  IMAD.U32 R60, R156.reuse, 0x2, R59 ;  /* 0x000000029c3c7824 */ /* 0x040fe400078e003b */
[----:B------:R-:W-:Y:S01]  /*26f0*/  HMMA.16816.F16 R122, R52, R104, R122 ;  /* 0x00000068347a723c */ /* 0x000fe2000000087a */
[C---:B------:R-:W-:Y:S01]  /*2700*/  IMAD.U32 R68, R156.reuse, 0x2, R63 ;  /* 0x000000029c447824 */ /* 0x040fe200078e003f */
[----:B------:R-:W4:Y:S01]  /*2710*/  LDSM.16.MT88.4 R56, [R57] ;  /* 0x000000003938783b */ /* 0x000f220000004200 */
[----:B------:R-:W-:-:S03]  /*2720*/  IMAD.U32 R110, R156, 0x2, R157 ;  /* 0x000000029c6e7824 */ /* 0x000fc600078e009d */
[----:B------:R-:W5:Y:S01]  /*2730*/  LDSM.16.MT88.4 R60, [R60] ;  /* 0x000000003c3c783b */ /* 0x000f620000004200 */
[----:B------:R-:W-:Y:S01]  /*2740*/  IMAD.U32 R104, R156, 0x2, R97 ;  /* 0x000000029c687824 */ /* 0x000fe200078e0061 */
[C---:B------:R-:W-:Y:S02]  /*2750*/  HMMA.16816.F16 R124, R52.reuse, R106, R108 ;  /* 0x0000006a347c723c */ /* 0x040fe4000000086c */
[----:B------:R-:W5:Y:S04]  /*2760*/  LDSM.16.MT88.4 R68, [R68] ;  /* 0x000000004444783b */ /* 0x000f680000004200 */
[----:B------:R-:W5:Y:S02]  /*2770*/  LDSM.16.MT88.4 R96, [R96] ;  /* 0x000000006060783b */ /* 0x000f640000004200 */
[C---:B--2---:R-:W-:Y:S02]  /*2780*/  HMMA.16816.F16 R46, R52.reuse, R100, R46 ;  /* 0x00000064342e723c */ /* 0x044fe4000000082e */
[----:B------:R-:W2:Y:S04]  /*2790*/  LDSM.16.MT88.4 R104, [R104] ;  /* 0x000000006868783b */ /* 0x000ea80000004200 */
[----:B------:R-:W2:Y:S02]  /*27a0*/  LDSM.16.MT88.4 R108, [R110] ;  /* 0x000000006e6c783b */ /* 0x000ea40000004200 */
[C---:B------:R-:W-:Y:S08]  /*27b0*/  HMMA.16816.F16 R116, R52.reuse, R116, R126 ;  /* 0x000000743474723c */ /* 0x040ff0000000087e */
[C---:B---3--:R-:W-:Y:S08]  /*27c0*/  HMMA.16816.F16 R32, R52.reuse, R72, R32 ;  /* 0x000000483420723c */ /* 0x048ff00000000820 */
[C---:B-1----:R-:W-:Y:S08]  /*27d0*/  HMMA.16816.F16 R64, R52.reuse, R64, R4 ;  /* 0x000000403440723c */ /* 0x042ff00000000804 */
[C---:B----4-:R-:W-:Y:S08]  /*27e0*/  HMMA.16816.F16 R12, R52.reuse, R56, R12 ;  /* 0x00000038340c723c */ /* 0x050ff0000000080c */
[C---:B------:R-:W-:Y:S08]  /*27f0*/  HMMA.16816.F16 R10, R52.reuse, R58, R10 ;  /* 0x0000003a340a723c */ /* 0x040ff0000000080a */
[C---:B-----5:R-:W-:Y:S08]  /*2800*/  HMMA.16816.F16 R2, R52.reuse, R60, R2 ;  /* 0x0000003c3402723c */ /* 0x060ff00000000802 */
[C---:B------:R-:W-:Y:S08]  /*2810*/  HMMA.16816.F16 R8, R52.reuse, R62, R8 ;  /* 0x0000003e3408723c */ /* 0x040ff00000000808 */
        /* <DEDUP_REMOVED lines=17> */
[C---:B--2---:R-:W-:Y:S08]  /*2930*/  HMMA.16816.F16 R100, R52.reuse, R104, R50 ;  /* 0x000000683464723c */ /* 0x044ff00000000832 */
[C---:B------:R-:W-:Y:S08]  /*2940*/  HMMA.16816.F16 R112, R52.reuse, R106, R112 ;  /* 0x0000006a3470723c */ /* 0x040ff00000000870 */
[C---:B------:R-:W-:Y:S08]  /*2950*/  HMMA.16816.F16 R114, R52.reuse, R108, R114 ;  /* 0x0000006c3472723c */ /* 0x040ff00000000872 */
[----:B------:R-:W-:Y:S11]  /*2960*/  HMMA.16816.F16 R120, R52, R110, R120 ;  /* 0x0000006e3478723c */ /* 0x000ff60000000878 */
[----:B------:R-:W-:Y:S11]  /*2970*/  @!UPT UIADD3 URZ, URZ, URZ, URZ ;  /* 0x0000003f3f3ff290 */ /* 0x000ff6000fffe03f */
.L_x_25:
[----:B------:R-:W-:Y:S02]  /*2980*/  WARPSYNC 0xffffffff ;  /* 0xffffffff00007948 */ /* 0x000fe40003800000 */
[----:B------:R-:W-:Y:S01]  /*2990*/  IADD3 R128, R128, 0x1, RZ ;  /* 0x0000000180807810 */ /* 0x000fe20007ffe0ff */
[----:B------:R-:W-:Y:S03]  /*29a0*/  BAR.SYNC.DEFER_BLOCKING 0x0 ;  /* 0x0000000000007b1d */ /* 0x000fe60000010000 */
[----:B------:R-:W-:-:S13]  /*29b0*/  ISETP.GE.AND P0, PT, R128, R129, PT ;  /* 0x000000818000720c */ /* 0x000fda0003f06270 */
[----:B------:R-:W-:Y:S01]  /*29c0*/  @P0 CALL.REL.NOINC `(.L_x_0) ;  /* 0x0000001000000944 */ /* 0x000fe20003c00000 */
[----:B------:R-:W-:Y:S05]  /*29d0*/  BRA `(.L_x_26) ;  /* 0xffffde9000007947 */ /* 0x000fea000383ffff */
.L_x_0:
[----:B------:R-:W-:-:S13]  /*29e0*/  ISETP.GE.AND P0, PT, R0, 0x20, PT ;  /* 0x000000200000780c */ /* 0x000fda0003f06270 */
[----:B------:R-:W-:Y:S05]  /*29f0*/  @!P0 EXIT ;  /* 0x000000000000894d */ /* 0x000fea0003800000 */
[----:B------:R-:W-:Y:S02]  /*2a00*/  LEA R0, R154, UR4, 0x4 ;  /* 0x000000049a007c11 */ /* 0x000fe4000f8e20ff */
[C---:B------:R-:W-:Y:S02]  /*2a10*/  IADD3 R20, R155.reuse, 0x10, RZ ;  /* 0x000000109b147810 */ /* 0x040fe40007ffe0ff */
[----:B------:R-:W-:Y:S02]  /*2a20*/  IADD3 R0, R0, -0x10, RZ ;  /* 0xfffffff000007810 */ /* 0x000fe40007ffe0ff */
[C---:B------:R-:W-:Y:S02]  /*2a30*/  IADD3 R22, R155.reuse, 0x20, RZ ;  /* 0x000000209b167810 */ /* 0x040fe40007ffe0ff */
[----:B------:R-:W-:Y:S02]  /*2a40*/  ISETP.GE.AND P0, PT, R0, c[0x0][0x178], PT ;  /* 0x00005e0000007a0c */ /* 0x000fe40003f06270 */
[----:B------:R-:W-:-:S02]  /*2a50*/  IADD3 R23, R155, 0x30, RZ ;  /* 0x000000309b177810 */ /* 0x000fc40007ffe0ff */
[C---:B------:R-:W-:Y:S02]  /*2a60*/  ISETP.GE.OR P2, PT, R155.reuse, c[0x0][0x17c], P0 ;  /* 0x00005f009b007a0c */ /* 0x040fe40000746670 */
[----:B------:R-:W-:Y:S02]  /*2a70*/  ISETP.GE.OR P3, PT, R20, c[0x0][0x17c], P0 ;  /* 0x00005f0014007a0c */ /* 0x000fe40000766670 */
[----:B------:R-:W-:Y:S02]  /*2a80*/  ISETP.GE.OR P1, PT, R22, c[0x0][0x17c], P0 ;  /* 0x00005f0016007a0c */ /* 0x000fe40000726670 */
[----:B------:R-:W-:-:S07]  /*2a90*/  IADD3 R24, R155, 0x40, RZ ;  /* 0x000000409b187810 */ /* 0x000fce0007ffe0ff */
[----:B------:R-:W-:Y:S05]  /*2aa0*/  @P2 BRA `(.L_x_27) ;  /* 0x0000015000002947 */ /* 0x000fea0003800000 */
[----:B------:R-:W2:Y:S01]  /*2ab0*/  S2R R4, SR_LANEID ;  /* 0x0000000000047919 */ /* 0x000ea20000000000 */
[----:B-1----:R-:W-:Y:S01]  /*2ac0*/  IMAD R6, R0, c[0x0][0x17c], RZ ;  /* 0x00005f0000067a24 */ /* 0x002fe200078e02ff */
[----:B------:R-:W-:Y:S01]  /*2ad0*/  SHF.R.S32.HI R5, RZ, 0x1f, R155 ;  /* 0x0000001fff057819 */ /* 0x000fe2000001149b */
[----:B------:R-:W-:Y:S01]  /*2ae0*/  IMAD.MOV.U32 R21, RZ, RZ, c[0x0][0x17c] ;  /* 0x00005f00ff157624 */ /* 0x000fe200078e00ff */
[----:B------:R-:W-:Y:S02]  /*2af0*/  WARPSYNC 0xffffffff ;  /* 0xffffffff00007948 */ /* 0x000fe40003800000 */
[----:B------:R-:W-:Y:S02]  /*2b00*/  IADD3 R26, P2, R155, R6, RZ ;  /* 0x000000069b1a7210 */ /* 0x000fe40007f5e0ff */
[----:B------:R-:W-:Y:S02]  /*2b10*/  SHF.R.U32.HI R21, RZ, 0x1, R21 ;  /* 0x00000001ff157819 */ /* 0x000fe40000011615 */
[----:B------:R-:W-:Y:S01]  /*2b20*/  LEA.HI.X.SX32 R27, R6, R5, 0x1, P2 ;  /* 0x00000005061b7211 */ /* 0x000fe200010f0eff */
[----:B------:R-:W-:Y:S01]  /*2b30*/  IMAD.MOV.U32 R5, RZ, RZ, RZ ;  /* 0x000000ffff057224 */ /* 0x000fe200078e00ff */
[----:B------:R-:W-:-:S02]  /*2b40*/  LEA R25, P2, R26, c[0x0][0x170], 0x1 ;  /* 0x00005c001a197a11 */ /* 0x000fc400078408ff */
[----:B--2---:R-:W-:Y:S02]  /*2b50*/  SHF.R.U32.HI R7, RZ, 0x2, R4 ;  /* 0x00000002ff077819 */ /* 0x004fe40000011604 */
[----:B------:R-:W-:-:S05]  /*2b60*/  LOP3.LUT R4, R4, 0x3, RZ, 0xc0, !PT ;  /* 0x0000000304047812 */ /* 0x000fca00078ec0ff */
[----:B------:R-:W-:Y:S01]  /*2b70*/  IMAD.WIDE.U32 R4, R7, R21, R4 ;  /* 0x0000001507047225 */ /* 0x000fe200078e0004 */
[----:B------:R-:W-:-:S04]  /*2b80*/  LEA.HI.X R7, R26, c[0x0][0x174], R27, 0x1, P2 ;  /* 0x00005d001a077a11 */ /* 0x000fc800010f0c1b */
[----:B------:R-:W-:-:S04]  /*2b90*/  LEA R6, P2, R4, R25, 0x2 ;  /* 0x0000001904067211 */ /* 0x000fc800078410ff */
[----:B------:R-:W-:-:S05]  /*2ba0*/  LEA.HI.X R7, R4, R7, R5, 0x2, P2 ;  /* 0x0000000704077211 */ /* 0x000fca00010f1405 */
[----:B------:R-:W-:Y:S01]  /*2bb0*/  IMAD.WIDE.U32 R4, R21, 0x20, R6 ;  /* 0x0000002015047825 */ /* 0x000fe200078e0006 */
[----:B------:R1:W-:Y:S04]  /*2bc0*/  STG.E [R6.64], R116 ;  /* 0x0000007406007986 */ /* 0x0003e8000c101906 */
[----:B------:R1:W-:Y:S04]  /*2bd0*/  STG.E [R4.64], R117 ;  /* 0x0000007504007986 */ /* 0x0003e8000c101906 */
[----:B------:R1:W-:Y:S04]  /*2be0*/  STG.E [R6.64+0x10], R118 ;  /* 0x0000107606007986 */ /* 0x0003e8000c101906 */
[----:B------:R1:W-:Y:S02]  /*2bf0*/  STG.E [R4.64+0x10], R119 ;  /* 0x0000107704007986 */ /* 0x0003e4000c101906 */
.L_x_27:
[----:B------:R-:W-:Y:S05]  /*2c00*/  @P3 BRA `(.L_x_28) ;  /* 0x0000015000003947 */ /* 0x000fea0003800000 */
[----:B-1----:R-:W1:Y:S01]  /*2c10*/  S2R R4, SR_LANEID ;  /* 0x0000000000047919 */ /* 0x002e620000000000 */
[----:B------:R-:W-:Y:S01]  /*2c20*/  IMAD R25, R0, c[0x0][0x17c], RZ ;  /* 0x00005f0000197a24 */ /* 0x000fe200078e02ff */
[----:B------:R-:W-:Y:S01]  /*2c30*/  SHF.R.S32.HI R5, RZ, 0x1f, R20 ;  /* 0x0000001fff057819 */ /* 0x000fe20000011414 */
[----:B------:R-:W-:Y:S01]  /*2c40*/  IMAD.MOV.U32 R6, RZ, RZ, c[0x0][0x17c] ;  /* 0x00005f00ff067624 */ /* 0x000fe200078e00ff */
[----:B------:R-:W-:Y:S02]  /*2c50*/  WARPSYNC 0xffffffff ;  /* 0xffffffff00007948 */ /* 0x000fe40003800000 */
[----:B------:R-:W-:-:S02]  /*2c60*/  IADD3 R20, P2, R25, R20, RZ ;  /* 0x0000001419147210 */ /* 0x000fc40007f5e0ff */
[----:B------:R-:W-:Y:S02]  /*2c70*/  SHF.R.U32.HI R27, RZ, 0x1, R6 ;  /* 0x00000001ff1b7819 */ /* 0x000fe40000011606 */
[----:B------:R-:W-:Y:S01]  /*2c80*/  LEA.HI.X.SX32 R25, R25, R5, 0x1, P2 ;  /* 0x0000000519197211 */ /* 0x000fe200010f0eff */
[----:B------:R-:W-:Y:S01]  /*2c90*/  IMAD.MOV.U32 R5, RZ, RZ, RZ ;  /* 0x000000ffff057224 */ /* 0x000fe200078e00ff */
[----:B------:R-:W-:Y:S02]  /*2ca0*/  LEA R21, P2, R20, c[0x0][0x170], 0x1 ;  /* 0x00005c0014157a11 */ /* 0x000fe400078408ff */
[----:B-1----:R-:W-:Y:S02]  /*2cb0*/  SHF.R.U32.HI R7, RZ, 0x2, R4 ;  /* 0x00000002ff077819 */ /* 0x002fe40000011604 */
        /* <DEDUP_REMOVED lines=10> */
.L_x_28:
        /* <DEDUP_REMOVED lines=22> */
.L_x_29:
[----:B------:R-:W-:Y:S02]  /*2ec0*/  ISETP.GE.OR P6, PT, R23, c[0x0][0x17c], P0 ;  /* 0x00005f0017007a0c */ /* 0x000fe400007c6670 */
[----:B-1----:R-:W-:-:S02]  /*2ed0*/  IADD3 R12, R155, 0x50, RZ ;  /* 0x000000509b0c7810 */ /* 0x002fc40007ffe0ff */
[C---:B------:R-:W-:Y:S02]  /*2ee0*/  IADD3 R13, R155.reuse, 0x60, RZ ;  /* 0x000000609b0d7810 */ /* 0x040fe40007ffe0ff */
[C---:B------:R-:W-:Y:S02]  /*2ef0*/  IADD3 R20, R155.reuse, 0x70, RZ ;  /* 0x000000709b147810 */ /* 0x040fe40007ffe0ff */
[----:B------:R-:W-:Y:S02]  /*2f00*/  IADD3 R21, R155, 0x80, RZ ;  /* 0x000000809b157810 */ /* 0x000fe40007ffe0ff */
[----:B------:R-:W-:Y:S02]  /*2f10*/  ISETP.GE.OR P1, PT, R24, c[0x0][0x17c], P0 ;  /* 0x00005f0018007a0c */ /* 0x000fe40000726670 */
[----:B------:R-:W-:Y:S02]  /*2f20*/  ISETP.GE.OR P2, PT, R12, c[0x0][0x17c], P0 ;  /* 0x00005f000c007a0c */ /* 0x000fe40000746670 */
[----:B------:R-:W-:-:S02]  /*2f30*/  ISETP.GE.OR P3, PT, R13, c[0x0][0x17c], P0 ;  /* 0x00005f000d007a0c */ /* 0x000fc40000766670 */
[----:B------:R-:W-:Y:S02]  /*2f40*/  ISETP.GE.OR P4, PT, R20, c[0x0][0x17c], P0 ;  /* 0x00005f0014007a0c */ /* 0x000fe40000786670 */
[----:B------:R-:W-:Y:S02]  /*2f50*/  ISETP.GE.OR P5, PT, R21, c[0x0][0x17c], P0 ;  /* 0x00005f0015007a0c */ /* 0x000fe400007a6670 */
[C---:B------:R-:W-:Y:S02]  /*2f60*/  IADD3 R5, R155.reuse, 0x90, RZ ;  /* 0x000000909b057810 */ /* 0x040fe40007ffe0ff */
[----:B------:R-:W-:Y:S01]  /*2f70*/  IADD3 R4, R155, 0xa0, RZ ;  /* 0x000000a09b047810 */ /* 0x000fe20007ffe0ff */
[----:B------:R-:W-:Y:S05]  /*2f80*/  @P6 BRA `(.L_x_30) ;  /* 0x0000015000006947 */ /* 0x000fea0003800000 */
[----:B------:R-:W1:Y:S01]  /*2f90*/  S2R R6, SR_LANEID ;  /* 0x0000000000067919 */ /* 0x000e620000000000 */
        /* <DEDUP_REMOVED lines=20> */
.L_x_30:
        /* <DEDUP_REMOVED lines=22> */
.L_x_31:
        /* <DEDUP_REMOVED lines=22> */
.L_x_32:
        /* <DEDUP_REMOVED lines=22> */
.L_x_33:
        /* <DEDUP_REMOVED lines=22> */
.L_x_34:
        /* <DEDUP_REMOVED lines=22> */
.L_x_35:
[----:B------:R-:W-:Y:S02]  /*37c0*/  ISETP.GE.OR P6, PT, R5, c[0x0][0x17c], P0 ;  /* 0x00005f0005007a0c */ /* 0x000fe400007c6670 */
[----:B-1----:R-:W-:-:S02]  /*37d0*/  IADD3 R8, R155, 0xb0, RZ ;  /* 0x000000b09b087810 */ /* 0x002fc40007ffe0ff */
[C---:B------:R-:W-:Y:S02]  /*37e0*/  IADD3 R9, R155.reuse, 0xc0, RZ ;  /* 0x000000c09b097810 */ /* 0x040fe40007ffe0ff */
[C---:B------:R-:W-:Y:S02]  /*37f0*/  IADD3 R10, R155.reuse, 0xd0, RZ ;  /* 0x000000d09b0a7810 */ /* 0x040fe40007ffe0ff */
[C---:B------:R-:W-:Y:S02]  /*3800*/  IADD3 R11, R155.reuse, 0xe0, RZ ;  /* 0x000000e09b0b7810 */ /* 0x040fe40007ffe0ff */
[----:B------:R-:W-:Y:S02]  /*3810*/  IADD3 R155, R155, 0xf0, RZ ;  /* 0x000000f09b9b7810 */ /* 0x000fe40007ffe0ff */
[----:B------:R-:W-:Y:S02]  /*3820*/  ISETP.GE.OR P5, PT, R4, c[0x0][0x17c], P0 ;  /* 0x00005f0004007a0c */ /* 0x000fe400007a6670 */
[----:B------:R-:W-:-:S02]  /*3830*/  ISETP.GE.OR P4, PT, R8, c[0x0][0x17c], P0 ;  /* 0x00005f0008007a0c */ /* 0x000fc40000786670 */
[----:B------:R-:W-:Y:S02]  /*3840*/  ISETP.GE.OR P3, PT, R9, c[0x0][0x17c], P0 ;  /* 0x00005f0009007a0c */ /* 0x000fe40000766670 */
[----:B------:R-:W-:Y:S02]  /*3850*/  ISETP.GE.OR P2, PT, R10, c[0x0][0x17c], P0 ;  /* 0x00005f000a007a0c */ /* 0x000fe40000746670 */
[----:B------:R-:W-:Y:S02]  /*3860*/  ISETP.GE.OR P1, PT, R11, c[0x0][0x17c], P0 ;  /* 0x00005f000b007a0c */ /* 0x000fe40000726670 */
[----:B------:R-:W-:Y:S01]  /*3870*/  ISETP.GE.OR P0, PT, R155, c[0x0][0x17c], P0 ;  /* 0x00005f009b007a0c */ /* 0x000fe20000706670 */
[----:B------:R-:W-:Y:S07]  /*3880*/  @P6 BRA `(.L_x_36) ;  /* 0x0000015000006947 */ /* 0x000fee0003800000 */
        /* <DEDUP_REMOVED lines=21> */
.L_x_36:
        /* <DEDUP_REMOVED lines=22> */
.L_x_37:
        /* <DEDUP_REMOVED lines=22> */
.L_x_38:
        /* <DEDUP_REMOVED lines=22> */
.L_x_39:
        /* <DEDUP_REMOVED lines=22> */
.L_x_40:
        /* <DEDUP_REMOVED lines=22> */
.L_x_41:
[----:B------:R-:W-:Y:S05]  /*40c0*/  @P0 EXIT ;  /* 0x000000000000094d */ /* 0x000fea0003800000 */
        /* <DEDUP_REMOVED lines=17> */
[----:B------:R-:W-:Y:S04]  /*41e0*/  STG.E [R2.64], R114 ;  /* 0x0000007202007986 */ /* 0x000fe8000c101906 */
[----:B------:R-:W-:Y:S04]  /*41f0*/  STG.E [R4.64], R115 ;  /* 0x0000007304007986 */ /* 0x000fe8000c101906 */
[----:B------:R-:W-:Y:S04]  /*4200*/  STG.E [R2.64+0x10], R120 ;  /* 0x0000107802007986 */ /* 0x000fe8000c101906 */
[----:B------:R-:W-:Y:S01]  /*4210*/  STG.E [R4.64+0x10], R121 ;  /* 0x0000107904007986 */ /* 0x000fe2000c101906 */
[----:B------:R-:W-:Y:S05]  /*4220*/  EXIT ;  /* 0x000000000000794d */ /* 0x000fea0003800000 */
.L_x_42:
[----:B------:R-:W-:-:S00]  /*4230*/  BRA `(.L_x_42) ;  /* 0xfffffff000007947 */ /* 0x000fc0000383ffff */
[----:B------:R-:W-:-:S00]  /*4240*/  NOP ;  /* 0x0000000000007918 */ /* 0x000fc00000000000 */
        /* <DEDUP_REMOVED lines=11> */
.L_x_43:


//--------------------- .nv.shared.gemm_mma_kernel --------------------------
	.section	.nv.shared.gemm_mma_kernel,"aw",@nobits
	.sectionflags	@""
	.align	16
